// auto-generated by cutlass_sweep.gemm — config: {"arch": "sm_100", "cluster_m": 1, "cluster_n": 1, "dtype": "bf16", "dtype_b": "bf16", "layout": "nn", "stages": 0, "tile_k": 128, "tile_m": 128, "tile_n": 64}
#include "cutlass/cutlass.h"
#include "cutlass/gemm/collective/collective_builder.hpp"
#include "cutlass/gemm/device/gemm_universal_adapter.h"
#include "cutlass/gemm/kernel/gemm_universal.hpp"
#include "cutlass/epilogue/collective/collective_builder.hpp"

using ElemA = cutlass::bfloat16_t;
using ElemB = cutlass::bfloat16_t;
using ElemCD = cutlass::bfloat16_t;
using Acc  = float;
using TileShape    = cute::Shape<cute::_128, cute::_64, cute::_128>;
using ClusterShape = cute::Shape<cute::_1, cute::_1, cute::_1>;

using CollectiveEpilogue = typename cutlass::epilogue::collective::CollectiveBuilder<
    cutlass::arch::Sm100, cutlass::arch::OpClassTensorOp,
    TileShape, ClusterShape,
    cutlass::epilogue::collective::EpilogueTileAuto,
    Acc, Acc,
    ElemCD, cutlass::layout::RowMajor, 128 / cutlass::sizeof_bits<ElemCD>::value,
    ElemCD, cutlass::layout::RowMajor, 128 / cutlass::sizeof_bits<ElemCD>::value,
    cutlass::epilogue::collective::EpilogueScheduleAuto
  >::CollectiveOp;

using CollectiveMainloop = typename cutlass::gemm::collective::CollectiveBuilder<
    cutlass::arch::Sm100, cutlass::arch::OpClassTensorOp,
    ElemA, cutlass::layout::RowMajor, 128 / cutlass::sizeof_bits<ElemA>::value,
    ElemB, cutlass::layout::RowMajor, 128 / cutlass::sizeof_bits<ElemB>::value,
    Acc,
    TileShape, ClusterShape,
    cutlass::gemm::collective::StageCountAutoCarveout<static_cast<int>(sizeof(typename CollectiveEpilogue::SharedStorage))>,
    cutlass::gemm::collective::KernelScheduleAuto
  >::CollectiveOp;

using GemmKernel = cutlass::gemm::kernel::GemmUniversal<
    cute::Shape<int,int,int,int>,
    CollectiveMainloop,
    CollectiveEpilogue
>;
using Gemm = cutlass::gemm::device::GemmUniversalAdapter<GemmKernel>;

// Force the device kernel symbol into the cubin without needing a host main.
auto* _anchor = &cutlass::device_kernel<GemmKernel>;


// ===== COMPILED SASS (sm_100a) =====

	.target	sm_100a

	.elftype	@"ET_EXEC"


//--------------------- .note.nv.tkinfo           --------------------------
	.section	.note.nv.tkinfo,"",@"SHT_NOTE"
	.sectionflags	@"SHF_NOTE_NV_TKINFO"
	.tkinfo
        /*0018*/ 	.word	0x00000002
        /*0030*/ 	.string	""
        /*0030*/ 	.string	"ptxas"
        /*0030*/ 	.string	"Cuda compilation tools, release 13.0, V13.0.88"
        /*0030*/ 	.string	"Build cuda_13.0.r13.0/compiler.36424714_0"
        /*0030*/ 	.string	"-arch sm_100a -m 64 "



//--------------------- .note.nv.cuinfo           --------------------------
	.section	.note.nv.cuinfo,"",@"SHT_NOTE"
	.sectionflags	@"SHF_NOTE_NV_CUINFO"
        /*0018*/ 	.short	0x0002
        /*001a*/ 	.short	0x0064
        /*001c*/ 	.short	0x0082
	.zero		2


//--------------------- .nv.info                  --------------------------
	.section	.nv.info,"",@"SHT_CUDA_INFO"
	.align	4


	//----- nvinfo : EIATTR_REGCOUNT
	.align		4
        /*0000*/ 	.byte	0x04, 0x2f
        /*0002*/ 	.short	(.L_19 - .L_18)
	.align		4
.L_18:
        /*0004*/ 	.word	index@(_ZN7cutlass13device_kernelINS_4gemm6kernel13GemmUniversalIN4cute5tupleIJiiiiEEENS1_10collective13CollectiveMmaINS1_35MainloopSm100TmaUmmaWarpSpecializedILi4ELi2ELi4ENS5_IJNS4_1CILi1EEESB_SB_EEEEENS5_IJNSA_ILi128EEENSA_ILi64EEESE_EEENS_10bfloat16_tENS5_IJlSB_lEEESH_NS5_IJSB_llEEENS4_8TiledMMAINS4_8MMA_AtomIJNS4_20SM100_MMA_F16BF16_SSISH_SH_fLi128ELi64ELNS4_4UMMA5MajorE0ELSO_1ELNSN_7ScaleInE0ELSP_0EEEEEENS4_6LayoutISC_NS5_IJNSA_ILi0EEEST_ST_EEEEENS5_IJNS4_10UnderscoreESW_SW_EEEEENS4_13SM90_TMA_LOADENS4_14ComposedLayoutINS4_7SwizzleILi3ELi4ELi3EEENS4_18smem_ptr_flag_bitsILi16EEENSS_INS5_IJNSA_ILi8EEESF_EEENS5_IJSF_SB_EEEEEEEvNS4_8identityESZ_NS10_IS12_S14_NSS_INS5_IJSF_S15_EEENS5_IJSB_SF_EEEEEEEvS1A_EENS_8epilogue10collective18CollectiveEpilogueINS1G_23Sm100TmaWarpSpecializedILi3ELi2ELi32ELb1ELb0EEEJSG_NS5_IJNSS_ISE_SB_EENSS_INSA_ILi32EEESB_EEEEESH_SI_SH_SI_NS1G_6fusion15FusionCallbacksIS1K_NS1P_17LinearCombinationISH_fSH_fLNS_15FloatRoundStyleE2EEESG_S1O_JEEENS4_5SM1004TMEM4LOAD26SM100_TMEM_LOAD_32dp32b32xESZ_NS10_INS11_ILi2ELi4ELi3EEES14_NSS_INS5_IJS15_S1M_EEENS5_IJS1M_SB_EEEEEEENS4_39AutoVectorizingCopyWithAssumedAlignmentILi128EEENS4_14SM90_TMA_STOREES23_S25_S25_EEEvvEEEEvNT_6ParamsE)
        /*0008*/ 	.word	0x0000006f


	//----- nvinfo : EIATTR_FRAME_SIZE
	.align		4
.L_19:
        /*000c*/ 	.byte	0x04, 0x11
        /*000e*/ 	.short	(.L_21 - .L_20)
	.align		4
.L_20:
        /*0010*/ 	.word	index@($__internal_2_$__cuda_sm10x_tcgen05_guardrail_trap_unallocated_columns_being_dealloced)
        /*0014*/ 	.word	0x00000000


	//----- nvinfo : EIATTR_FRAME_SIZE
	.align		4
.L_21:
        /*0018*/ 	.byte	0x04, 0x11
        /*001a*/ 	.short	(.L_23 - .L_22)
	.align		4
.L_22:
        /*001c*/ 	.word	index@($__internal_1_$__cuda_sm10x_tcgen05_guardrail_trap_phase_invalid_during_alloc)
        /*0020*/ 	.word	0x00000000


	//----- nvinfo : EIATTR_FRAME_SIZE
	.align		4
.L_23:
        /*0024*/ 	.byte	0x04, 0x11
        /*0026*/ 	.short	(.L_25 - .L_24)
	.align		4
.L_24:
        /*0028*/ 	.word	index@($__internal_0_$__cuda_sm10x_tcgen05_guardrail_trap_col_being_dealloced_not_returned_by_alloc)
        /*002c*/ 	.word	0x00000000


	//----- nvinfo : EIATTR_FRAME_SIZE
	.align		4
.L_25:
        /*0030*/ 	.byte	0x04, 0x11
        /*0032*/ 	.short	(.L_27 - .L_26)
	.align		4
.L_26:
        /*0034*/ 	.word	index@(_ZN7cutlass13device_kernelINS_4gemm6kernel13GemmUniversalIN4cute5tupleIJiiiiEEENS1_10collective13CollectiveMmaINS1_35MainloopSm100TmaUmmaWarpSpecializedILi4ELi2ELi4ENS5_IJNS4_1CILi1EEESB_SB_EEEEENS5_IJNSA_ILi128EEENSA_ILi64EEESE_EEENS_10bfloat16_tENS5_IJlSB_lEEESH_NS5_IJSB_llEEENS4_8TiledMMAINS4_8MMA_AtomIJNS4_20SM100_MMA_F16BF16_SSISH_SH_fLi128ELi64ELNS4_4UMMA5MajorE0ELSO_1ELNSN_7ScaleInE0ELSP_0EEEEEENS4_6LayoutISC_NS5_IJNSA_ILi0EEEST_ST_EEEEENS5_IJNS4_10UnderscoreESW_SW_EEEEENS4_13SM90_TMA_LOADENS4_14ComposedLayoutINS4_7SwizzleILi3ELi4ELi3EEENS4_18smem_ptr_flag_bitsILi16EEENSS_INS5_IJNSA_ILi8EEESF_EEENS5_IJSF_SB_EEEEEEEvNS4_8identityESZ_NS10_IS12_S14_NSS_INS5_IJSF_S15_EEENS5_IJSB_SF_EEEEEEEvS1A_EENS_8epilogue10collective18CollectiveEpilogueINS1G_23Sm100TmaWarpSpecializedILi3ELi2ELi32ELb1ELb0EEEJSG_NS5_IJNSS_ISE_SB_EENSS_INSA_ILi32EEESB_EEEEESH_SI_SH_SI_NS1G_6fusion15FusionCallbacksIS1K_NS1P_17LinearCombinationISH_fSH_fLNS_15FloatRoundStyleE2EEESG_S1O_JEEENS4_5SM1004TMEM4LOAD26SM100_TMEM_LOAD_32dp32b32xESZ_NS10_INS11_ILi2ELi4ELi3EEES14_NSS_INS5_IJS15_S1M_EEENS5_IJS1M_SB_EEEEEEENS4_39AutoVectorizingCopyWithAssumedAlignmentILi128EEENS4_14SM90_TMA_STOREES23_S25_S25_EEEvvEEEEvNT_6ParamsE)
        /*0038*/ 	.word	0x00000000


	//----- nvinfo : EIATTR_MIN_STACK_SIZE
	.align		4
.L_27:
        /*003c*/ 	.byte	0x04, 0x12
        /*003e*/ 	.short	(.L_29 - .L_28)
	.align		4
.L_28:
        /*0040*/ 	.word	index@(_ZN7cutlass13device_kernelINS_4gemm6kernel13GemmUniversalIN4cute5tupleIJiiiiEEENS1_10collective13CollectiveMmaINS1_35MainloopSm100TmaUmmaWarpSpecializedILi4ELi2ELi4ENS5_IJNS4_1CILi1EEESB_SB_EEEEENS5_IJNSA_ILi128EEENSA_ILi64EEESE_EEENS_10bfloat16_tENS5_IJlSB_lEEESH_NS5_IJSB_llEEENS4_8TiledMMAINS4_8MMA_AtomIJNS4_20SM100_MMA_F16BF16_SSISH_SH_fLi128ELi64ELNS4_4UMMA5MajorE0ELSO_1ELNSN_7ScaleInE0ELSP_0EEEEEENS4_6LayoutISC_NS5_IJNSA_ILi0EEEST_ST_EEEEENS5_IJNS4_10UnderscoreESW_SW_EEEEENS4_13SM90_TMA_LOADENS4_14ComposedLayoutINS4_7SwizzleILi3ELi4ELi3EEENS4_18smem_ptr_flag_bitsILi16EEENSS_INS5_IJNSA_ILi8EEESF_EEENS5_IJSF_SB_EEEEEEEvNS4_8identityESZ_NS10_IS12_S14_NSS_INS5_IJSF_S15_EEENS5_IJSB_SF_EEEEEEEvS1A_EENS_8epilogue10collective18CollectiveEpilogueINS1G_23Sm100TmaWarpSpecializedILi3ELi2ELi32ELb1ELb0EEEJSG_NS5_IJNSS_ISE_SB_EENSS_INSA_ILi32EEESB_EEEEESH_SI_SH_SI_NS1G_6fusion15FusionCallbacksIS1K_NS1P_17LinearCombinationISH_fSH_fLNS_15FloatRoundStyleE2EEESG_S1O_JEEENS4_5SM1004TMEM4LOAD26SM100_TMEM_LOAD_32dp32b32xESZ_NS10_INS11_ILi2ELi4ELi3EEES14_NSS_INS5_IJS15_S1M_EEENS5_IJS1M_SB_EEEEEEENS4_39AutoVectorizingCopyWithAssumedAlignmentILi128EEENS4_14SM90_TMA_STOREES23_S25_S25_EEEvvEEEEvNT_6ParamsE)
        /*0044*/ 	.word	0x00000000
.L_29:


//--------------------- .nv.compat                --------------------------
	.section	.nv.compat,"",@"SHT_CUDA_COMPAT_INFO"
	.align	4
        /*0000*/ 	.byte	0x02, 0x09, 0x01, 0x00, 0x02, 0x02, 0x02, 0x00, 0x02, 0x05, 0x05, 0x00, 0x03, 0x07, 0x01, 0x01
        /*0010*/ 	.byte	0x02, 0x03, 0x01, 0x00, 0x02, 0x06, 0x01, 0x00, 0x04, 0x0b, 0x08, 0x00, 0x09, 0x00, 0x00, 0x00
        /*0020*/ 	.byte	0x00, 0x00, 0x00, 0x00


//--------------------- .nv.info._ZN7cutlass13device_kernelINS_4gemm6kernel13GemmUniversalIN4cute5tupleIJiiiiEEENS1_10collective13CollectiveMmaINS1_35MainloopSm100TmaUmmaWarpSpecializedILi4ELi2ELi4ENS5_IJNS4_1CILi1EEESB_SB_EEEEENS5_IJNSA_ILi128EEENSA_ILi64EEESE_EEENS_10bfloat16_tENS5_IJlSB_lEEESH_NS5_IJSB_llEEENS4_8TiledMMAINS4_8MMA_AtomIJNS4_20SM100_MMA_F16BF16_SSISH_SH_fLi128ELi64ELNS4_4UMMA5MajorE0ELSO_1ELNSN_7ScaleInE0ELSP_0EEEEEENS4_6LayoutISC_NS5_IJNSA_ILi0EEEST_ST_EEEEENS5_IJNS4_10UnderscoreESW_SW_EEEEENS4_13SM90_TMA_LOADENS4_14ComposedLayoutINS4_7SwizzleILi3ELi4ELi3EEENS4_18smem_ptr_flag_bitsILi16EEENSS_INS5_IJNSA_ILi8EEESF_EEENS5_IJSF_SB_EEEEEEEvNS4_8identityESZ_NS10_IS12_S14_NSS_INS5_IJSF_S15_EEENS5_IJSB_SF_EEEEEEEvS1A_EENS_8epilogue10collective18CollectiveEpilogueINS1G_23Sm100TmaWarpSpecializedILi3ELi2ELi32ELb1ELb0EEEJSG_NS5_IJNSS_ISE_SB_EENSS_INSA_ILi32EEESB_EEEEESH_SI_SH_SI_NS1G_6fusion15FusionCallbacksIS1K_NS1P_17LinearCombinationISH_fSH_fLNS_15FloatRoundStyleE2EEESG_S1O_JEEENS4_5SM1004TMEM4LOAD26SM100_TMEM_LOAD_32dp32b32xESZ_NS10_INS11_ILi2ELi4ELi3EEES14_NSS_INS5_IJS15_S1M_EEENS5_IJS1M_SB_EEEEEEENS4_39AutoVectorizingCopyWithAssumedAlignmentILi128EEENS4_14SM90_TMA_STOREES23_S25_S25_EEEvvEEEEvNT_6ParamsE --------------------------
	.section	.nv.info._ZN7cutlass13device_kernelINS_4gemm6kernel13GemmUniversalIN4cute5tupleIJiiiiEEENS1_10collective13CollectiveMmaINS1_35MainloopSm100TmaUmmaWarpSpecializedILi4ELi2ELi4ENS5_IJNS4_1CILi1EEESB_SB_EEEEENS5_IJNSA_ILi128EEENSA_ILi64EEESE_EEENS_10bfloat16_tENS5_IJlSB_lEEESH_NS5_IJSB_llEEENS4_8TiledMMAINS4_8MMA_AtomIJNS4_20SM100_MMA_F16BF16_SSISH_SH_fLi128ELi64ELNS4_4UMMA5MajorE0ELSO_1ELNSN_7ScaleInE0ELSP_0EEEEEENS4_6LayoutISC_NS5_IJNSA_ILi0EEEST_ST_EEEEENS5_IJNS4_10UnderscoreESW_SW_EEEEENS4_13SM90_TMA_LOADENS4_14ComposedLayoutINS4_7SwizzleILi3ELi4ELi3EEENS4_18smem_ptr_flag_bitsILi16EEENSS_INS5_IJNSA_ILi8EEESF_EEENS5_IJSF_SB_EEEEEEEvNS4_8identityESZ_NS10_IS12_S14_NSS_INS5_IJSF_S15_EEENS5_IJSB_SF_EEEEEEEvS1A_EENS_8epilogue10collective18CollectiveEpilogueINS1G_23Sm100TmaWarpSpecializedILi3ELi2ELi32ELb1ELb0EEEJSG_NS5_IJNSS_ISE_SB_EENSS_INSA_ILi32EEESB_EEEEESH_SI_SH_SI_NS1G_6fusion15FusionCallbacksIS1K_NS1P_17LinearCombinationISH_fSH_fLNS_15FloatRoundStyleE2EEESG_S1O_JEEENS4_5SM1004TMEM4LOAD26SM100_TMEM_LOAD_32dp32b32xESZ_NS10_INS11_ILi2ELi4ELi3EEES14_NSS_INS5_IJS15_S1M_EEENS5_IJS1M_SB_EEEEEEENS4_39AutoVectorizingCopyWithAssumedAlignmentILi128EEENS4_14SM90_TMA_STOREES23_S25_S25_EEEvvEEEEvNT_6ParamsE,"",@"SHT_CUDA_INFO"
	.sectionflags	@""
	.align	4


	//----- nvinfo : EIATTR_CUDA_API_VERSION
	.align		4
        /*0000*/ 	.byte	0x04, 0x37
        /*0002*/ 	.short	(.L_31 - .L_30)
.L_30:
        /*0004*/ 	.word	0x00000082


	//----- nvinfo : EIATTR_KPARAM_INFO
	.align		4
.L_31:
        /*0008*/ 	.byte	0x04, 0x17
        /*000a*/ 	.short	(.L_33 - .L_32)
.L_32:
        /*000c*/ 	.word	0x00000000
        /*0010*/ 	.short	0x0000
        /*0012*/ 	.short	0x0000
        /*0014*/ 	.byte	0x00, 0xf0, 0x01, 0x20


	//----- nvinfo : EIATTR_AT_ENTRY_FRAGMENTS
	.align		4
.L_33:
        /*0018*/ 	.byte	0x04, 0x4f
        /*001a*/ 	.short	(.L_35 - .L_34)


	//   ....[0]....
.L_34:
        /*001c*/ 	.word	0x00000006


	//----- nvinfo : EIATTR_RESERVED_SMEM_USED
	.align		4
.L_35:
        /*0020*/ 	.byte	0x01, 0x41
	.zero		2


	//----- nvinfo : EIATTR_SPARSE_MMA_MASK
	.align		4
        /*0024*/ 	.byte	0x03, 0x50
        /*0026*/ 	.short	0x0000


	//----- nvinfo : EIATTR_TCGEN05_1CTA_USED
	.align		4
        /*0028*/ 	.byte	0x01, 0x51
	.zero		2


	//----- nvinfo : EIATTR_MAXREG_COUNT
	.align		4
        /*002c*/ 	.byte	0x03, 0x1b
        /*002e*/ 	.short	0x00ff


	//----- nvinfo : EIATTR_NUM_BARRIERS
	.align		4
        /*0030*/ 	.byte	0x02, 0x4c
        /*0032*/ 	.byte	0x07
	.zero		1


	//----- nvinfo : EIATTR_EXTERNS
	.align		4
        /*0034*/ 	.byte	0x04, 0x0f
        /*0036*/ 	.short	(.L_37 - .L_36)


	//   ....[0]....
	.align		4
.L_36:
        /*0038*/ 	.word	index@(__assertfail)


	//----- nvinfo : EIATTR_MERCURY_ISA_VERSION
	.align		4
.L_37:
        /*003c*/ 	.byte	0x03, 0x5f
        /*003e*/ 	.short	0x0101


	//----- nvinfo : EIATTR_INT_WARP_WIDE_INSTR_OFFSETS
	.align		4
        /*0040*/ 	.byte	0x04, 0x31
        /*0042*/ 	.short	(.L_39 - .L_38)


	//   ....[0]....
.L_38:
        /*0044*/ 	.word	0x00001e80


	//   ....[1]....
        /*0048*/ 	.word	0x00003a70


	//   ....[2]....
        /*004c*/ 	.word	0x00003aa0


	//   ....[3]....
        /*0050*/ 	.word	0x00003af0


	//   ....[4]....
        /*0054*/ 	.word	0x000043e0


	//   ....[5]....
        /*0058*/ 	.word	0x00004400


	//   ....[6]....
        /*005c*/ 	.word	0x000046d0


	//   ....[7]....
        /*0060*/ 	.word	0x00004800


	//----- nvinfo : EIATTR_COOP_GROUP_MASK_REGIDS
	.align		4
.L_39:
        /*0064*/ 	.byte	0x04, 0x29
        /*0066*/ 	.short	(.L_41 - .L_40)


	//   ....[0]....
.L_40:
        /*0068*/ 	.word	0xffffffff


	//   ....[1]....
        /*006c*/ 	.word	0xffffffff


	//   ....[2]....
        /*0070*/ 	.word	0xffffffff


	//   ....[3]....
        /*0074*/ 	.word	0xffffffff


	//   ....[4]....
        /*0078*/ 	.word	0xffffffff


	//   ....[5]....
        /*007c*/ 	.word	0xffffffff


	//   ....[6]....
        /*0080*/ 	.word	0xffffffff


	//   ....[7]....
        /*0084*/ 	.word	0xffffffff


	//   ....[8]....
        /*0088*/ 	.word	0xffffffff


	//   ....[9]....
        /*008c*/ 	.word	0xffffffff


	//   ....[10]....
        /*0090*/ 	.word	0xffffffff


	//   ....[11]....
        /*0094*/ 	.word	0xffffffff


	//   ....[12]....
        /*0098*/ 	.word	0xffffffff


	//----- nvinfo : EIATTR_COOP_GROUP_INSTR_OFFSETS
	.align		4
.L_41:
        /*009c*/ 	.byte	0x04, 0x28
        /*009e*/ 	.short	(.L_43 - .L_42)


	//   ....[0]....
.L_42:
        /*00a0*/ 	.word	0x00000090


	//   ....[1]....
        /*00a4*/ 	.word	0x000004d0


	//   ....[2]....
        /*00a8*/ 	.word	0x00000640


	//   ....[3]....
        /*00ac*/ 	.word	0x000007c0


	//   ....[4]....
        /*00b0*/ 	.word	0x000008c0


	//   ....[5]....
        /*00b4*/ 	.word	0x00000a30


	//   ....[6]....
        /*00b8*/ 	.word	0x00000bd0


	//   ....[7]....
        /*00bc*/ 	.word	0x00001d60


	//   ....[8]....
        /*00c0*/ 	.word	0x00002b40


	//   ....[9]....
        /*00c4*/ 	.word	0x00002d50


	//   ....[10]....
        /*00c8*/ 	.word	0x00002d80


	//   ....[11]....
        /*00cc*/ 	.word	0x00003960


	//   ....[12]....
        /*00d0*/ 	.word	0x00003b90


	//----- nvinfo : EIATTR_VRC_CTA_INIT_COUNT
	.align		4
.L_43:
        /*00d4*/ 	.byte	0x02, 0x4a
        /*00d6*/ 	.byte	0x80
	.zero		1


	//----- nvinfo : EIATTR_SYSCALL_OFFSETS
	.align		4
        /*00d8*/ 	.byte	0x04, 0x46
        /*00da*/ 	.short	(.L_45 - .L_44)


	//   ....[0]....
.L_44:
        /*00dc*/ 	.word	0x000053b0


	//   ....[1]....
        /*00e0*/ 	.word	0x000054a0


	//   ....[2]....
        /*00e4*/ 	.word	0x00005ce0


	//   ....[3]....
        /*00e8*/ 	.word	0x00006990


	//----- nvinfo : EIATTR_MBARRIER_INSTR_OFFSETS
	.align		4
.L_45:
        /*00ec*/ 	.byte	0x04, 0x39
        /*00ee*/ 	.short	(.L_47 - .L_46)


	//   ....[0]....
.L_46:
        /*00f0*/ 	.word	0x000005b0
        /*00f4*/ 	.word	0x000000ff
        /*00f8*/ 	.word	0x00000000
        /*00fc*/ 	.short	0x0100
        /*00fe*/ 	.byte	0x05
	.zero		1


	//   ....[1]....
        /*0100*/ 	.word	0x000005c0
        /*0104*/ 	.word	0x000000ff
        /*0108*/ 	.word	0x00000020
        /*010c*/ 	.short	0x0100
        /*010e*/ 	.byte	0x05
	.zero		1


	//   ....[2]....
        /*0110*/ 	.word	0x000005d0
        /*0114*/ 	.word	0x000000ff
        /*0118*/ 	.word	0x00000008
        /*011c*/ 	.short	0x0100
        /*011e*/ 	.byte	0x05
	.zero		1


	//   ....[3]....
        /*0120*/ 	.word	0x000005e0
        /*0124*/ 	.word	0x000000ff
        /*0128*/ 	.word	0x00000028
        /*012c*/ 	.short	0x0100
        /*012e*/ 	.byte	0x05
	.zero		1


	//   ....[4]....
        /*0130*/ 	.word	0x000005f0
        /*0134*/ 	.word	0x000000ff
        /*0138*/ 	.word	0x00000010
        /*013c*/ 	.short	0x0100
        /*013e*/ 	.byte	0x05
	.zero		1


	//   ....[5]....
        /*0140*/ 	.word	0x00000600
        /*0144*/ 	.word	0x000000ff
        /*0148*/ 	.word	0x00000030
        /*014c*/ 	.short	0x0100
        /*014e*/ 	.byte	0x05
	.zero		1


	//   ....[6]....
        /*0150*/ 	.word	0x00000610
        /*0154*/ 	.word	0x000000ff
        /*0158*/ 	.word	0x00000018
        /*015c*/ 	.short	0x0100
        /*015e*/ 	.byte	0x05
	.zero		1


	//   ....[7]....
        /*0160*/ 	.word	0x00000620
        /*0164*/ 	.word	0x000000ff
        /*0168*/ 	.word	0x00000038
        /*016c*/ 	.short	0x0100
        /*016e*/ 	.byte	0x05
	.zero		1


	//   ....[8]....
        /*0170*/ 	.word	0x00000750
        /*0174*/ 	.word	0x000000ff
        /*0178*/ 	.word	0x00000040
        /*017c*/ 	.short	0x0100
        /*017e*/ 	.byte	0x07
	.zero		1


	//   ....[9]....
        /*0180*/ 	.word	0x00000760
        /*0184*/ 	.word	0x000000ff
        /*0188*/ 	.word	0x00000058
        /*018c*/ 	.short	0x0100
        /*018e*/ 	.byte	0x07
	.zero		1


	//   ....[10]....
        /*0190*/ 	.word	0x00000770
        /*0194*/ 	.word	0x000000ff
        /*0198*/ 	.word	0x00000048
        /*019c*/ 	.short	0x0100
        /*019e*/ 	.byte	0x07
	.zero		1


	//   ....[11]....
        /*01a0*/ 	.word	0x00000780
        /*01a4*/ 	.word	0x000000ff
        /*01a8*/ 	.word	0x00000060
        /*01ac*/ 	.short	0x0100
        /*01ae*/ 	.byte	0x07
	.zero		1


	//   ....[12]....
        /*01b0*/ 	.word	0x00000790
        /*01b4*/ 	.word	0x000000ff
        /*01b8*/ 	.word	0x00000050
        /*01bc*/ 	.short	0x0100
        /*01be*/ 	.byte	0x07
	.zero		1


	//   ....[13]....
        /*01c0*/ 	.word	0x000007a0
        /*01c4*/ 	.word	0x000000ff
        /*01c8*/ 	.word	0x00000068
        /*01cc*/ 	.short	0x0100
        /*01ce*/ 	.byte	0x07
	.zero		1


	//   ....[14]....
        /*01d0*/ 	.word	0x00000890
        /*01d4*/ 	.word	0x000000ff
        /*01d8*/ 	.word	0x00000070
        /*01dc*/ 	.short	0x0100
        /*01de*/ 	.byte	0x05
	.zero		1


	//   ....[15]....
        /*01e0*/ 	.word	0x000008a0
        /*01e4*/ 	.word	0x000000ff
        /*01e8*/ 	.word	0x00000078
        /*01ec*/ 	.short	0x0100
        /*01ee*/ 	.byte	0x05
	.zero		1


	//   ....[16]....
        /*01f0*/ 	.word	0x000009e0
        /*01f4*/ 	.word	0x000000ff
        /*01f8*/ 	.word	0x00000080
        /*01fc*/ 	.short	0x0100
        /*01fe*/ 	.byte	0x05
	.zero		1


	//   ....[17]....
        /*0200*/ 	.word	0x000009f0
        /*0204*/ 	.word	0x000000ff
        /*0208*/ 	.word	0x00000090
        /*020c*/ 	.short	0x0100
        /*020e*/ 	.byte	0x05
	.zero		1


	//   ....[18]....
        /*0210*/ 	.word	0x00000a00
        /*0214*/ 	.word	0x000000ff
        /*0218*/ 	.word	0x00000088
        /*021c*/ 	.short	0x0100
        /*021e*/ 	.byte	0x05
	.zero		1


	//   ....[19]....
        /*0220*/ 	.word	0x00000a10
        /*0224*/ 	.word	0x000000ff
        /*0228*/ 	.word	0x00000098
        /*022c*/ 	.short	0x0100
        /*022e*/ 	.byte	0x05
	.zero		1


	//   ....[20]....
        /*0230*/ 	.word	0x00000b40
        /*0234*/ 	.word	0x000000ff
        /*0238*/ 	.word	0x000000a0
        /*023c*/ 	.short	0x0100
        /*023e*/ 	.byte	0x07
	.zero		1


	//   ....[21]....
        /*0240*/ 	.word	0x00000b50
        /*0244*/ 	.word	0x000000ff
        /*0248*/ 	.word	0x000000c0
        /*024c*/ 	.short	0x0100
        /*024e*/ 	.byte	0x07
	.zero		1


	//   ....[22]....
        /*0250*/ 	.word	0x00000b60
        /*0254*/ 	.word	0x000000ff
        /*0258*/ 	.word	0x000000a8
        /*025c*/ 	.short	0x0100
        /*025e*/ 	.byte	0x07
	.zero		1


	//   ....[23]....
        /*0260*/ 	.word	0x00000b70
        /*0264*/ 	.word	0x000000ff
        /*0268*/ 	.word	0x000000c8
        /*026c*/ 	.short	0x0100
        /*026e*/ 	.byte	0x07
	.zero		1


	//   ....[24]....
        /*0270*/ 	.word	0x00000b80
        /*0274*/ 	.word	0x000000ff
        /*0278*/ 	.word	0x000000b0
        /*027c*/ 	.short	0x0100
        /*027e*/ 	.byte	0x07
	.zero		1


	//   ....[25]....
        /*0280*/ 	.word	0x00000b90
        /*0284*/ 	.word	0x000000ff
        /*0288*/ 	.word	0x000000d0
        /*028c*/ 	.short	0x0100
        /*028e*/ 	.byte	0x07
	.zero		1


	//   ....[26]....
        /*0290*/ 	.word	0x00000ba0
        /*0294*/ 	.word	0x000000ff
        /*0298*/ 	.word	0x000000b8
        /*029c*/ 	.short	0x0100
        /*029e*/ 	.byte	0x07
	.zero		1


	//   ....[27]....
        /*02a0*/ 	.word	0x00000bb0
        /*02a4*/ 	.word	0x000000ff
        /*02a8*/ 	.word	0x000000d8
        /*02ac*/ 	.short	0x0100
        /*02ae*/ 	.byte	0x07
	.zero		1


	//   ....[28]....
        /*02b0*/ 	.word	0x00000ca0
        /*02b4*/ 	.word	0x000000ff
        /*02b8*/ 	.word	0x000000e0
        /*02bc*/ 	.short	0x0100
        /*02be*/ 	.byte	0x05
	.zero		1


	//   ....[29]....
        /*02c0*/ 	.word	0x00000cb0
        /*02c4*/ 	.word	0x000000ff
        /*02c8*/ 	.word	0x000000f0
        /*02cc*/ 	.short	0x0100
        /*02ce*/ 	.byte	0x05
	.zero		1


	//   ....[30]....
        /*02d0*/ 	.word	0x00000cc0
        /*02d4*/ 	.word	0x000000ff
        /*02d8*/ 	.word	0x000000e8
        /*02dc*/ 	.short	0x0100
        /*02de*/ 	.byte	0x05
	.zero		1


	//   ....[31]....
        /*02e0*/ 	.word	0x00000cd0
        /*02e4*/ 	.word	0x000000ff
        /*02e8*/ 	.word	0x000000f8
        /*02ec*/ 	.short	0x0100
        /*02ee*/ 	.byte	0x05
	.zero		1


	//   ....[32]....
        /*02f0*/ 	.word	0x000015a0
        /*02f4*/ 	.word	0x00000002
        /*02f8*/ 	.word	0x000000f0
        /*02fc*/ 	.short	0x010a
        /*02fe*/ 	.byte	0xff
	.zero		1


	//   ....[33]....
        /*0300*/ 	.word	0x000015d0
        /*0304*/ 	.word	0x00000002
        /*0308*/ 	.word	0x000000e0
        /*030c*/ 	.short	0x0101
        /*030e*/ 	.byte	0xff
	.zero		1


	//   ....[34]....
        /*0310*/ 	.word	0x000016a0
        /*0314*/ 	.word	0x000000ff
        /*0318*/ 	.word	0x00000020
        /*031c*/ 	.short	0x010a
        /*031e*/ 	.byte	0x08
	.zero		1


	//   ....[35]....
        /*0320*/ 	.word	0x00001740
        /*0324*/ 	.word	0x000000ff
        /*0328*/ 	.word	0x00000020
        /*032c*/ 	.short	0x010a
        /*032e*/ 	.byte	0x21
	.zero		1


	//   ....[36]....
        /*0330*/ 	.word	0x00001890
        /*0334*/ 	.word	0x000000ff
        /*0338*/ 	.word	0x00000020
        /*033c*/ 	.short	0x010a
        /*033e*/ 	.byte	0x08
	.zero		1


	//   ....[37]....
        /*0340*/ 	.word	0x00001a00
        /*0344*/ 	.word	0x000000ff
        /*0348*/ 	.word	0x00000078
        /*034c*/ 	.short	0x0101
        /*034e*/ 	.byte	0x04
	.zero		1


	//   ....[38]....
        /*0350*/ 	.word	0x00001a20
        /*0354*/ 	.word	0x000000ff
        /*0358*/ 	.word	0x00000020
        /*035c*/ 	.short	0x010a
        /*035e*/ 	.byte	0x08
	.zero		1


	//   ....[39]....
        /*0360*/ 	.word	0x00001aa0
        /*0364*/ 	.word	0x000000ff
        /*0368*/ 	.word	0x00000020
        /*036c*/ 	.short	0x010a
        /*036e*/ 	.byte	0x19
	.zero		1


	//   ....[40]....
        /*0370*/ 	.word	0x00001bf0
        /*0374*/ 	.word	0x000000ff
        /*0378*/ 	.word	0x00000020
        /*037c*/ 	.short	0x010a
        /*037e*/ 	.byte	0x08
	.zero		1


	//   ....[41]....
        /*0380*/ 	.word	0x00001d90
        /*0384*/ 	.word	0x00000002
        /*0388*/ 	.word	0x00000080
        /*038c*/ 	.short	0x010a
        /*038e*/ 	.byte	0xff
	.zero		1


	//   ....[42]....
        /*0390*/ 	.word	0x00001e50
        /*0394*/ 	.word	0x00000002
        /*0398*/ 	.word	0x00000000
        /*039c*/ 	.short	0x0101
        /*039e*/ 	.byte	0xff
	.zero		1


	//   ....[43]....
        /*03a0*/ 	.word	0x000023b0
        /*03a4*/ 	.word	0x000000ff
        /*03a8*/ 	.word	0x00000000
        /*03ac*/ 	.short	0x010a
        /*03ae*/ 	.byte	0x05
	.zero		1


	//   ....[44]....
        /*03b0*/ 	.word	0x00002440
        /*03b4*/ 	.word	0x000000ff
        /*03b8*/ 	.word	0x00000000
        /*03bc*/ 	.short	0x010a
        /*03be*/ 	.byte	0x05
	.zero		1


	//   ....[45]....
        /*03c0*/ 	.word	0x000024d0
        /*03c4*/ 	.word	0x000000ff
        /*03c8*/ 	.word	0x00000000
        /*03cc*/ 	.short	0x010a
        /*03ce*/ 	.byte	0x05
	.zero		1


	//   ....[46]....
        /*03d0*/ 	.word	0x00002570
        /*03d4*/ 	.word	0x00000000
        /*03d8*/ 	.word	0x00000000
        /*03dc*/ 	.short	0x010a
        /*03de*/ 	.byte	0xff
	.zero		1


	//   ....[47]....
        /*03e0*/ 	.word	0x00002690
        /*03e4*/ 	.word	0x00000000
        /*03e8*/ 	.word	0x000000e0
        /*03ec*/ 	.short	0x010a
        /*03ee*/ 	.byte	0xff
	.zero		1


	//   ....[48]....
        /*03f0*/ 	.word	0x00002700
        /*03f4*/ 	.word	0x00000000
        /*03f8*/ 	.word	0x00000000
        /*03fc*/ 	.short	0x0101
        /*03fe*/ 	.byte	0xff
	.zero		1


	//   ....[49]....
        /*0400*/ 	.word	0x00002720
        /*0404*/ 	.word	0x000000ff
        /*0408*/ 	.word	0x00000090
        /*040c*/ 	.short	0x010a
        /*040e*/ 	.byte	0x05
	.zero		1


	//   ....[50]....
        /*0410*/ 	.word	0x00002840
        /*0414*/ 	.word	0x00000000
        /*0418*/ 	.word	0x00000080
        /*041c*/ 	.short	0x010a
        /*041e*/ 	.byte	0xff
	.zero		1


	//   ....[51]....
        /*0420*/ 	.word	0x00002940
        /*0424*/ 	.word	0x00000000
        /*0428*/ 	.word	0x00000000
        /*042c*/ 	.short	0x0101
        /*042e*/ 	.byte	0xff
	.zero		1


	//   ....[52]....
        /*0430*/ 	.word	0x000029d0
        /*0434*/ 	.word	0x000000ff
        /*0438*/ 	.word	0x00000090
        /*043c*/ 	.short	0x0106
        /*043e*/ 	.byte	0x05
	.zero		1


	//   ....[53]....
        /*0440*/ 	.word	0x000029f0
        /*0444*/ 	.word	0x000000ff
        /*0448*/ 	.word	0x00000090
        /*044c*/ 	.short	0x010a
        /*044e*/ 	.byte	0x05
	.zero		1


	//   ....[54]....
        /*0450*/ 	.word	0x00002a80
        /*0454*/ 	.word	0x000000ff
        /*0458*/ 	.word	0x00000090
        /*045c*/ 	.short	0x0106
        /*045e*/ 	.byte	0x04
	.zero		1


	//   ....[55]....
        /*0460*/ 	.word	0x00002ac0
        /*0464*/ 	.word	0x00000000
        /*0468*/ 	.word	0x00000090
        /*046c*/ 	.short	0x010a
        /*046e*/ 	.byte	0xff
	.zero		1


	//   ....[56]....
        /*0470*/ 	.word	0x00003070
        /*0474*/ 	.word	0x00000000
        /*0478*/ 	.word	0x00000080
        /*047c*/ 	.short	0x010a
        /*047e*/ 	.byte	0xff
	.zero		1


	//   ....[57]....
        /*0480*/ 	.word	0x00003170
        /*0484*/ 	.word	0x00000003
        /*0488*/ 	.word	0x00000000
        /*048c*/ 	.short	0x0101
        /*048e*/ 	.byte	0xff
	.zero		1


	//   ....[58]....
        /*0490*/ 	.word	0x00003180
        /*0494*/ 	.word	0x000000ff
        /*0498*/ 	.word	0x00000000
        /*049c*/ 	.short	0x010a
        /*049e*/ 	.byte	0x07
	.zero		1


	//   ....[59]....
        /*04a0*/ 	.word	0x000031b0
        /*04a4*/ 	.word	0x000000ff
        /*04a8*/ 	.word	0x000000c0
        /*04ac*/ 	.short	0x010a
        /*04ae*/ 	.byte	0x06
	.zero		1


	//   ....[60]....
        /*04b0*/ 	.word	0x00003280
        /*04b4*/ 	.word	0x000000ff
        /*04b8*/ 	.word	0x00000000
        /*04bc*/ 	.short	0x010a
        /*04be*/ 	.byte	0x0a
	.zero		1


	//   ....[61]....
        /*04c0*/ 	.word	0x000033b0
        /*04c4*/ 	.word	0x000000ff
        /*04c8*/ 	.word	0x00000000
        /*04cc*/ 	.short	0x010a
        /*04ce*/ 	.byte	0x22
	.zero		1


	//   ....[62]....
        /*04d0*/ 	.word	0x00003790
        /*04d4*/ 	.word	0x000000ff
        /*04d8*/ 	.word	0x00000000
        /*04dc*/ 	.short	0x010a
        /*04de*/ 	.byte	0x06
	.zero		1


	//   ....[63]....
        /*04e0*/ 	.word	0x00003820
        /*04e4*/ 	.word	0x000000ff
        /*04e8*/ 	.word	0x00000000
        /*04ec*/ 	.short	0x010a
        /*04ee*/ 	.byte	0x06
	.zero		1


	//   ....[64]....
        /*04f0*/ 	.word	0x000038b0
        /*04f4*/ 	.word	0x000000ff
        /*04f8*/ 	.word	0x00000000
        /*04fc*/ 	.short	0x010a
        /*04fe*/ 	.byte	0x06
	.zero		1


	//   ....[65]....
        /*0500*/ 	.word	0x00003940
        /*0504*/ 	.word	0x000000ff
        /*0508*/ 	.word	0x00000000
        /*050c*/ 	.short	0x010a
        /*050e*/ 	.byte	0x07
	.zero		1


	//   ....[66]....
        /*0510*/ 	.word	0x00003d80
        /*0514*/ 	.word	0x00000000
        /*0518*/ 	.word	0x00000080
        /*051c*/ 	.short	0x010a
        /*051e*/ 	.byte	0xff
	.zero		1


	//   ....[67]....
        /*0520*/ 	.word	0x00003e40
        /*0524*/ 	.word	0x00000000
        /*0528*/ 	.word	0x00000000
        /*052c*/ 	.short	0x0101
        /*052e*/ 	.byte	0xff
	.zero		1


	//   ....[68]....
        /*0530*/ 	.word	0x00004160
        /*0534*/ 	.word	0x000000ff
        /*0538*/ 	.word	0x00000078
        /*053c*/ 	.short	0x010a
        /*053e*/ 	.byte	0x07
	.zero		1


	//   ....[69]....
        /*0540*/ 	.word	0x00004380
        /*0544*/ 	.word	0x000000ff
        /*0548*/ 	.word	0x00000058
        /*054c*/ 	.short	0x010a
        /*054e*/ 	.byte	0x0f
	.zero		1


	//   ....[70]....
        /*0550*/ 	.word	0x00004580
        /*0554*/ 	.word	0x000000ff
        /*0558*/ 	.word	0x00000040
        /*055c*/ 	.short	0x010b
        /*055e*/ 	.byte	0x0f
	.zero		1


	//   ....[71]....
        /*0560*/ 	.word	0x000045d0
        /*0564*/ 	.word	0x000000ff
        /*0568*/ 	.word	0x00000000
        /*056c*/ 	.short	0x0101
        /*056e*/ 	.byte	0x10
	.zero		1


	//   ....[72]....
        /*0570*/ 	.word	0x00004610
        /*0574*/ 	.word	0x000000ff
        /*0578*/ 	.word	0x00000058
        /*057c*/ 	.short	0x010a
        /*057e*/ 	.byte	0x0d
	.zero		1


	//   ....[73]....
        /*0580*/ 	.word	0x00004850
        /*0584*/ 	.word	0x000000ff
        /*0588*/ 	.word	0x00000040
        /*058c*/ 	.short	0x010b
        /*058e*/ 	.byte	0x0d
	.zero		1


	//   ....[74]....
        /*0590*/ 	.word	0x000048c0
        /*0594*/ 	.word	0x000000ff
        /*0598*/ 	.word	0x00000000
        /*059c*/ 	.short	0x0101
        /*059e*/ 	.byte	0x0f
	.zero		1


	//   ....[75]....
        /*05a0*/ 	.word	0x00004910
        /*05a4*/ 	.word	0x000000ff
        /*05a8*/ 	.word	0x00000000
        /*05ac*/ 	.short	0x010a
        /*05ae*/ 	.byte	0x04
	.zero		1


	//   ....[76]....
        /*05b0*/ 	.word	0x000049a0
        /*05b4*/ 	.word	0x000000ff
        /*05b8*/ 	.word	0x00000000
        /*05bc*/ 	.short	0x010a
        /*05be*/ 	.byte	0x04
	.zero		1


	//   ....[77]....
        /*05c0*/ 	.word	0x00004a40
        /*05c4*/ 	.word	0x00000000
        /*05c8*/ 	.word	0x00000000
        /*05cc*/ 	.short	0x010a
        /*05ce*/ 	.byte	0xff
	.zero		1


	//   ....[78]....
        /*05d0*/ 	.word	0x00004d80
        /*05d4*/ 	.word	0x00000000
        /*05d8*/ 	.word	0x00000080
        /*05dc*/ 	.short	0x010a
        /*05de*/ 	.byte	0xff
	.zero		1


	//   ....[79]....
        /*05e0*/ 	.word	0x00004e90
        /*05e4*/ 	.word	0x00000000
        /*05e8*/ 	.word	0x00000000
        /*05ec*/ 	.short	0x0101
        /*05ee*/ 	.byte	0xff
	.zero		1


	//   ....[80]....
        /*05f0*/ 	.word	0x00005930
        /*05f4*/ 	.word	0x00000000
        /*05f8*/ 	.word	0x00000040
        /*05fc*/ 	.short	0x010a
        /*05fe*/ 	.byte	0xff
	.zero		1


	//   ....[81]....
        /*0600*/ 	.word	0x000059a0
        /*0604*/ 	.word	0x00000049
        /*0608*/ 	.word	0x000000a0
        /*060c*/ 	.short	0x010a
        /*060e*/ 	.byte	0xff
	.zero		1


	//   ....[82]....
        /*0610*/ 	.word	0x00005a90
        /*0614*/ 	.word	0x00000000
        /*0618*/ 	.word	0x00000040
        /*061c*/ 	.short	0x010a
        /*061e*/ 	.byte	0xff
	.zero		1


	//   ....[83]....
        /*0620*/ 	.word	0x00005bc0
        /*0624*/ 	.word	0x00000049
        /*0628*/ 	.word	0x000000a0
        /*062c*/ 	.short	0x010a
        /*062e*/ 	.byte	0xff
	.zero		1


	//   ....[84]....
        /*0630*/ 	.word	0x000066d0
        /*0634*/ 	.word	0x00000000
        /*0638*/ 	.word	0x00000000
        /*063c*/ 	.short	0x0101
        /*063e*/ 	.byte	0xff
	.zero		1


	//   ....[85]....
        /*0640*/ 	.word	0x000066e0
        /*0644*/ 	.word	0x00000002
        /*0648*/ 	.word	0x00000040
        /*064c*/ 	.short	0x010a
        /*064e*/ 	.byte	0xff
	.zero		1


	//   ....[86]....
        /*0650*/ 	.word	0x000067b0
        /*0654*/ 	.word	0x00000002
        /*0658*/ 	.word	0x00000040
        /*065c*/ 	.short	0x010a
        /*065e*/ 	.byte	0xff
	.zero		1


	//   ....[87]....
        /*0660*/ 	.word	0x00006b20
        /*0664*/ 	.word	0x000000ff
        /*0668*/ 	.word	0x00000000
        /*066c*/ 	.short	0x0101
        /*066e*/ 	.byte	0x05
	.zero		1


	//   ....[88]....
        /*0670*/ 	.word	0x00007450
        /*0674*/ 	.word	0x00000000
        /*0678*/ 	.word	0x00000000
        /*067c*/ 	.short	0x0101
        /*067e*/ 	.byte	0xff
	.zero		1


	//   ....[89]....
        /*0680*/ 	.word	0x000076c0
        /*0684*/ 	.word	0x000000ff
        /*0688*/ 	.word	0x00000000
        /*068c*/ 	.short	0x0101
        /*068e*/ 	.byte	0x04
	.zero		1


	//   ....[90]....
        /*0690*/ 	.word	0x000076e0
        /*0694*/ 	.word	0x00000002
        /*0698*/ 	.word	0x000000f0
        /*069c*/ 	.short	0x010a
        /*069e*/ 	.byte	0xff
	.zero		1


	//   ....[91]....
        /*06a0*/ 	.word	0x00007740
        /*06a4*/ 	.word	0x00000002
        /*06a8*/ 	.word	0x00000020
        /*06ac*/ 	.short	0x010a
        /*06ae*/ 	.byte	0xff
	.zero		1


	//   ....[92]....
        /*06b0*/ 	.word	0x000077a0
        /*06b4*/ 	.word	0x00000002
        /*06b8*/ 	.word	0x00000020
        /*06bc*/ 	.short	0x010a
        /*06be*/ 	.byte	0xff
	.zero		1


	//   ....[93]....
        /*06c0*/ 	.word	0x000077f0
        /*06c4*/ 	.word	0x00000002
        /*06c8*/ 	.word	0x00000080
        /*06cc*/ 	.short	0x010a
        /*06ce*/ 	.byte	0xff
	.zero		1


	//   ....[94]....
        /*06d0*/ 	.word	0x00007850
        /*06d4*/ 	.word	0x00000000
        /*06d8*/ 	.word	0x00000000
        /*06dc*/ 	.short	0x010a
        /*06de*/ 	.byte	0xff
	.zero		1


	//   ....[95]....
        /*06e0*/ 	.word	0x000078b0
        /*06e4*/ 	.word	0x00000000
        /*06e8*/ 	.word	0x00000000
        /*06ec*/ 	.short	0x010a
        /*06ee*/ 	.byte	0xff
	.zero		1


	//   ....[96]....
        /*06f0*/ 	.word	0x00007910
        /*06f4*/ 	.word	0x00000000
        /*06f8*/ 	.word	0x00000000
        /*06fc*/ 	.short	0x010a
        /*06fe*/ 	.byte	0xff
	.zero		1


	//   ....[97]....
        /*0700*/ 	.word	0x00007960
        /*0704*/ 	.word	0x00000000
        /*0708*/ 	.word	0x000000e0
        /*070c*/ 	.short	0x010a
        /*070e*/ 	.byte	0xff
	.zero		1


	//   ....[98]....
        /*0710*/ 	.word	0x000079c0
        /*0714*/ 	.word	0x00000000
        /*0718*/ 	.word	0x00000090
        /*071c*/ 	.short	0x010a
        /*071e*/ 	.byte	0xff
	.zero		1


	//   ....[99]....
        /*0720*/ 	.word	0x00007a10
        /*0724*/ 	.word	0x00000000
        /*0728*/ 	.word	0x00000080
        /*072c*/ 	.short	0x010a
        /*072e*/ 	.byte	0xff
	.zero		1


	//   ....[100]....
        /*0730*/ 	.word	0x00007a70
        /*0734*/ 	.word	0x00000000
        /*0738*/ 	.word	0x00000090
        /*073c*/ 	.short	0x010a
        /*073e*/ 	.byte	0xff
	.zero		1


	//   ....[101]....
        /*0740*/ 	.word	0x00007ac0
        /*0744*/ 	.word	0x00000000
        /*0748*/ 	.word	0x00000080
        /*074c*/ 	.short	0x010a
        /*074e*/ 	.byte	0xff
	.zero		1


	//   ....[102]....
        /*0750*/ 	.word	0x00007b20
        /*0754*/ 	.word	0x00000002
        /*0758*/ 	.word	0x000000c0
        /*075c*/ 	.short	0x010a
        /*075e*/ 	.byte	0xff
	.zero		1


	//   ....[103]....
        /*0760*/ 	.word	0x00007b80
        /*0764*/ 	.word	0x00000000
        /*0768*/ 	.word	0x00000000
        /*076c*/ 	.short	0x010a
        /*076e*/ 	.byte	0xff
	.zero		1


	//   ....[104]....
        /*0770*/ 	.word	0x00007be0
        /*0774*/ 	.word	0x00000000
        /*0778*/ 	.word	0x00000000
        /*077c*/ 	.short	0x010a
        /*077e*/ 	.byte	0xff
	.zero		1


	//   ....[105]....
        /*0780*/ 	.word	0x00007c40
        /*0784*/ 	.word	0x00000000
        /*0788*/ 	.word	0x00000000
        /*078c*/ 	.short	0x010a
        /*078e*/ 	.byte	0xff
	.zero		1


	//   ....[106]....
        /*0790*/ 	.word	0x00007ca0
        /*0794*/ 	.word	0x00000000
        /*0798*/ 	.word	0x00000000
        /*079c*/ 	.short	0x010a
        /*079e*/ 	.byte	0xff
	.zero		1


	//   ....[107]....
        /*07a0*/ 	.word	0x00007d00
        /*07a4*/ 	.word	0x00000000
        /*07a8*/ 	.word	0x00000000
        /*07ac*/ 	.short	0x010a
        /*07ae*/ 	.byte	0xff
	.zero		1


	//   ....[108]....
        /*07b0*/ 	.word	0x00007d50
        /*07b4*/ 	.word	0x00000000
        /*07b8*/ 	.word	0x00000080
        /*07bc*/ 	.short	0x010a
        /*07be*/ 	.byte	0xff
	.zero		1


	//   ....[109]....
        /*07c0*/ 	.word	0x00007db0
        /*07c4*/ 	.word	0x00000000
        /*07c8*/ 	.word	0x00000078
        /*07cc*/ 	.short	0x010a
        /*07ce*/ 	.byte	0xff
	.zero		1


	//   ....[110]....
        /*07d0*/ 	.word	0x00007e10
        /*07d4*/ 	.word	0x00000000
        /*07d8*/ 	.word	0x00000058
        /*07dc*/ 	.short	0x010a
        /*07de*/ 	.byte	0xff
	.zero		1


	//   ....[111]....
        /*07e0*/ 	.word	0x00007e70
        /*07e4*/ 	.word	0x00000000
        /*07e8*/ 	.word	0x00000058
        /*07ec*/ 	.short	0x010a
        /*07ee*/ 	.byte	0xff
	.zero		1


	//   ....[112]....
        /*07f0*/ 	.word	0x00007ed0
        /*07f4*/ 	.word	0x00000000
        /*07f8*/ 	.word	0x00000000
        /*07fc*/ 	.short	0x010a
        /*07fe*/ 	.byte	0xff
	.zero		1


	//   ....[113]....
        /*0800*/ 	.word	0x00007f30
        /*0804*/ 	.word	0x00000000
        /*0808*/ 	.word	0x00000000
        /*080c*/ 	.short	0x010a
        /*080e*/ 	.byte	0xff
	.zero		1


	//   ....[114]....
        /*0810*/ 	.word	0x00007f80
        /*0814*/ 	.word	0x00000000
        /*0818*/ 	.word	0x00000080
        /*081c*/ 	.short	0x010a
        /*081e*/ 	.byte	0xff
	.zero		1


	//   ....[115]....
        /*0820*/ 	.word	0x00007fd0
        /*0824*/ 	.word	0x00000000
        /*0828*/ 	.word	0x00000040
        /*082c*/ 	.short	0x010a
        /*082e*/ 	.byte	0xff
	.zero		1


	//   ....[116]....
        /*0830*/ 	.word	0x00008020
        /*0834*/ 	.word	0x00000049
        /*0838*/ 	.word	0x000000a0
        /*083c*/ 	.short	0x010a
        /*083e*/ 	.byte	0xff
	.zero		1


	//   ....[117]....
        /*0840*/ 	.word	0x00008070
        /*0844*/ 	.word	0x00000002
        /*0848*/ 	.word	0x00000040
        /*084c*/ 	.short	0x010a
        /*084e*/ 	.byte	0xff
	.zero		1


	//----- nvinfo : EIATTR_NUM_MBARRIERS
	.align		4
.L_47:
        /*0850*/ 	.byte	0x03, 0x38
        /*0852*/ 	.short	0x0020


	//----- nvinfo : EIATTR_EXIT_INSTR_OFFSETS
	.align		4
        /*0854*/ 	.byte	0x04, 0x1c
        /*0856*/ 	.short	(.L_49 - .L_48)


	//   ....[0]....
.L_48:
        /*0858*/ 	.word	0x000025a0


	//   ....[1]....
        /*085c*/ 	.word	0x00002a90


	//   ....[2]....
        /*0860*/ 	.word	0x00002af0


	//   ....[3]....
        /*0864*/ 	.word	0x00003ba0


	//   ....[4]....
        /*0868*/ 	.word	0x00004a70


	//   ....[5]....
        /*086c*/ 	.word	0x00004ab0


	//   ....[6]....
        /*0870*/ 	.word	0x000075b0


	//   ....[7]....
        /*0874*/ 	.word	0x00007630


	//   ....[8]....
        /*0878*/ 	.word	0x00007660


	//   ....[9]....
        /*087c*/ 	.word	0x000076d0


	//----- nvinfo : EIATTR_MAX_THREADS
	.align		4
.L_49:
        /*0880*/ 	.byte	0x04, 0x05
        /*0882*/ 	.short	(.L_51 - .L_50)
.L_50:
        /*0884*/ 	.word	0x00000100
        /*0888*/ 	.word	0x00000001
        /*088c*/ 	.word	0x00000001


	//----- nvinfo : EIATTR_CRS_STACK_SIZE
	.align		4
.L_51:
        /*0890*/ 	.byte	0x04, 0x1e
        /*0892*/ 	.short	(.L_53 - .L_52)
.L_52:
        /*0894*/ 	.word	0x00000000


	//----- nvinfo : EIATTR_CBANK_PARAM_SIZE
	.align		4
.L_53:
        /*0898*/ 	.byte	0x03, 0x19
        /*089a*/ 	.short	0x0800


	//----- nvinfo : EIATTR_PARAM_CBANK
	.align		4
        /*089c*/ 	.byte	0x04, 0x0a
        /*089e*/ 	.short	(.L_55 - .L_54)
	.align		4
.L_54:
        /*08a0*/ 	.word	index@(.nv.constant0._ZN7cutlass13device_kernelINS_4gemm6kernel13GemmUniversalIN4cute5tupleIJiiiiEEENS1_10collective13CollectiveMmaINS1_35MainloopSm100TmaUmmaWarpSpecializedILi4ELi2ELi4ENS5_IJNS4_1CILi1EEESB_SB_EEEEENS5_IJNSA_ILi128EEENSA_ILi64EEESE_EEENS_10bfloat16_tENS5_IJlSB_lEEESH_NS5_IJSB_llEEENS4_8TiledMMAINS4_8MMA_AtomIJNS4_20SM100_MMA_F16BF16_SSISH_SH_fLi128ELi64ELNS4_4UMMA5MajorE0ELSO_1ELNSN_7ScaleInE0ELSP_0EEEEEENS4_6LayoutISC_NS5_IJNSA_ILi0EEEST_ST_EEEEENS5_IJNS4_10UnderscoreESW_SW_EEEEENS4_13SM90_TMA_LOADENS4_14ComposedLayoutINS4_7SwizzleILi3ELi4ELi3EEENS4_18smem_ptr_flag_bitsILi16EEENSS_INS5_IJNSA_ILi8EEESF_EEENS5_IJSF_SB_EEEEEEEvNS4_8identityESZ_NS10_IS12_S14_NSS_INS5_IJSF_S15_EEENS5_IJSB_SF_EEEEEEEvS1A_EENS_8epilogue10collective18CollectiveEpilogueINS1G_23Sm100TmaWarpSpecializedILi3ELi2ELi32ELb1ELb0EEEJSG_NS5_IJNSS_ISE_SB_EENSS_INSA_ILi32EEESB_EEEEESH_SI_SH_SI_NS1G_6fusion15FusionCallbacksIS1K_NS1P_17LinearCombinationISH_fSH_fLNS_15FloatRoundStyleE2EEESG_S1O_JEEENS4_5SM1004TMEM4LOAD26SM100_TMEM_LOAD_32dp32b32xESZ_NS10_INS11_ILi2ELi4ELi3EEES14_NSS_INS5_IJS15_S1M_EEENS5_IJS1M_SB_EEEEEEENS4_39AutoVectorizingCopyWithAssumedAlignmentILi128EEENS4_14SM90_TMA_STOREES23_S25_S25_EEEvvEEEEvNT_6ParamsE)
        /*08a4*/ 	.short	0x0380
        /*08a6*/ 	.short	0x0800


	//----- nvinfo : EIATTR_SW_WAR
	.align		4
.L_55:
        /*08a8*/ 	.byte	0x04, 0x36
        /*08aa*/ 	.short	(.L_57 - .L_56)
.L_56:
        /*08ac*/ 	.word	0x00000008
.L_57:


//--------------------- .nv.callgraph             --------------------------
	.section	.nv.callgraph,"",@"SHT_CUDA_CALLGRAPH"
	.align	4
	.sectionentsize	8
	.align		4
        /*0000*/ 	.word	0x00000000
	.align		4
        /*0004*/ 	.word	0xffffffff
	.align		4
        /*0008*/ 	.word	index@(_ZN7cutlass13device_kernelINS_4gemm6kernel13GemmUniversalIN4cute5tupleIJiiiiEEENS1_10collective13CollectiveMmaINS1_35MainloopSm100TmaUmmaWarpSpecializedILi4ELi2ELi4ENS5_IJNS4_1CILi1EEESB_SB_EEEEENS5_IJNSA_ILi128EEENSA_ILi64EEESE_EEENS_10bfloat16_tENS5_IJlSB_lEEESH_NS5_IJSB_llEEENS4_8TiledMMAINS4_8MMA_AtomIJNS4_20SM100_MMA_F16BF16_SSISH_SH_fLi128ELi64ELNS4_4UMMA5MajorE0ELSO_1ELNSN_7ScaleInE0ELSP_0EEEEEENS4_6LayoutISC_NS5_IJNSA_ILi0EEEST_ST_EEEEENS5_IJNS4_10UnderscoreESW_SW_EEEEENS4_13SM90_TMA_LOADENS4_14ComposedLayoutINS4_7SwizzleILi3ELi4ELi3EEENS4_18smem_ptr_flag_bitsILi16EEENSS_INS5_IJNSA_ILi8EEESF_EEENS5_IJSF_SB_EEEEEEEvNS4_8identityESZ_NS10_IS12_S14_NSS_INS5_IJSF_S15_EEENS5_IJSB_SF_EEEEEEEvS1A_EENS_8epilogue10collective18CollectiveEpilogueINS1G_23Sm100TmaWarpSpecializedILi3ELi2ELi32ELb1ELb0EEEJSG_NS5_IJNSS_ISE_SB_EENSS_INSA_ILi32EEESB_EEEEESH_SI_SH_SI_NS1G_6fusion15FusionCallbacksIS1K_NS1P_17LinearCombinationISH_fSH_fLNS_15FloatRoundStyleE2EEESG_S1O_JEEENS4_5SM1004TMEM4LOAD26SM100_TMEM_LOAD_32dp32b32xESZ_NS10_INS11_ILi2ELi4ELi3EEES14_NSS_INS5_IJS15_S1M_EEENS5_IJS1M_SB_EEEEEEENS4_39AutoVectorizingCopyWithAssumedAlignmentILi128EEENS4_14SM90_TMA_STOREES23_S25_S25_EEEvvEEEEvNT_6ParamsE)
	.align		4
        /*000c*/ 	.word	index@(__assertfail)
	.align		4
        /*0010*/ 	.word	0x00000000
	.align		4
        /*0014*/ 	.word	0xfffffffe
	.align		4
        /*0018*/ 	.word	0x00000000
	.align		4
        /*001c*/ 	.word	0xfffffffd
	.align		4
        /*0020*/ 	.word	0x00000000
	.align		4
        /*0024*/ 	.word	0xfffffffc


//--------------------- .nv.constant4             --------------------------
	.section	.nv.constant4,"a",@progbits
	.align	8
	.align		8
.nv.constant4:
        /*0000*/ 	.dword	__assertfail
	.align		8
        /*0008*/ 	.dword	__unnamed_1
	.align		8
        /*0010*/ 	.dword	__unnamed_2
	.align		8
        /*0018*/ 	.dword	_ZN40_INTERNAL_82a7a1db_4_k_cu_629efbf2_331824cuda3std3__45__cpo5beginE
	.align		8
        /*0020*/ 	.dword	_ZN40_INTERNAL_82a7a1db_4_k_cu_629efbf2_331824cuda3std3__45__cpo3endE
	.align		8
        /*0028*/ 	.dword	_ZN40_INTERNAL_82a7a1db_4_k_cu_629efbf2_331824cuda3std3__45__cpo6cbeginE
	.align		8
        /*0030*/ 	.dword	_ZN40_INTERNAL_82a7a1db_4_k_cu_629efbf2_331824cuda3std3__45__cpo4cendE
	.align		8
        /*0038*/ 	.dword	_ZN40_INTERNAL_82a7a1db_4_k_cu_629efbf2_331824cuda3std3__442_GLOBAL__N__82a7a1db_4_k_cu_629efbf2_331826ignoreE
	.align		8
        /*0040*/ 	.dword	_ZN40_INTERNAL_82a7a1db_4_k_cu_629efbf2_331824cuda3std3__419piecewise_constructE
	.align		8
        /*0048*/ 	.dword	_ZN40_INTERNAL_82a7a1db_4_k_cu_629efbf2_331824cuda3std3__48in_placeE
	.align		8
        /*0050*/ 	.dword	_ZN40_INTERNAL_82a7a1db_4_k_cu_629efbf2_331824cuda3std6ranges3__45__cpo4swapE
	.align		8
        /*0058*/ 	.dword	_ZN40_INTERNAL_82a7a1db_4_k_cu_629efbf2_331824cuda3std6ranges3__45__cpo9iter_moveE
	.align		8
        /*0060*/ 	.dword	_ZN40_INTERNAL_82a7a1db_4_k_cu_629efbf2_331824cute7productE
	.align		8
        /*0068*/ 	.dword	_ZN40_INTERNAL_82a7a1db_4_k_cu_629efbf2_331824cute1_E
	.align		8
        /*0070*/ 	.dword	$str$25
	.align		8
        /*0078*/ 	.dword	$str$26
	.align		8
        /*0080*/ 	.dword	$str$27
	.align		8
        /*0088*/ 	.dword	$str$28


//--------------------- .text._ZN7cutlass13device_kernelINS_4gemm6kernel13GemmUniversalIN4cute5tupleIJiiiiEEENS1_10collective13CollectiveMmaINS1_35MainloopSm100TmaUmmaWarpSpecializedILi4ELi2ELi4ENS5_IJNS4_1CILi1EEESB_SB_EEEEENS5_IJNSA_ILi128EEENSA_ILi64EEESE_EEENS_10bfloat16_tENS5_IJlSB_lEEESH_NS5_IJSB_llEEENS4_8TiledMMAINS4_8MMA_AtomIJNS4_20SM100_MMA_F16BF16_SSISH_SH_fLi128ELi64ELNS4_4UMMA5MajorE0ELSO_1ELNSN_7ScaleInE0ELSP_0EEEEEENS4_6LayoutISC_NS5_IJNSA_ILi0EEEST_ST_EEEEENS5_IJNS4_10UnderscoreESW_SW_EEEEENS4_13SM90_TMA_LOADENS4_14ComposedLayoutINS4_7SwizzleILi3ELi4ELi3EEENS4_18smem_ptr_flag_bitsILi16EEENSS_INS5_IJNSA_ILi8EEESF_EEENS5_IJSF_SB_EEEEEEEvNS4_8identityESZ_NS10_IS12_S14_NSS_INS5_IJSF_S15_EEENS5_IJSB_SF_EEEEEEEvS1A_EENS_8epilogue10collective18CollectiveEpilogueINS1G_23Sm100TmaWarpSpecializedILi3ELi2ELi32ELb1ELb0EEEJSG_NS5_IJNSS_ISE_SB_EENSS_INSA_ILi32EEESB_EEEEESH_SI_SH_SI_NS1G_6fusion15FusionCallbacksIS1K_NS1P_17LinearCombinationISH_fSH_fLNS_15FloatRoundStyleE2EEESG_S1O_JEEENS4_5SM1004TMEM4LOAD26SM100_TMEM_LOAD_32dp32b32xESZ_NS10_INS11_ILi2ELi4ELi3EEES14_NSS_INS5_IJS15_S1M_EEENS5_IJS1M_SB_EEEEEEENS4_39AutoVectorizingCopyWithAssumedAlignmentILi128EEENS4_14SM90_TMA_STOREES23_S25_S25_EEEvvEEEEvNT_6ParamsE --------------------------
	.section	.text._ZN7cutlass13device_kernelINS_4gemm6kernel13GemmUniversalIN4cute5tupleIJiiiiEEENS1_10collective13CollectiveMmaINS1_35MainloopSm100TmaUmmaWarpSpecializedILi4ELi2ELi4ENS5_IJNS4_1CILi1EEESB_SB_EEEEENS5_IJNSA_ILi128EEENSA_ILi64EEESE_EEENS_10bfloat16_tENS5_IJlSB_lEEESH_NS5_IJSB_llEEENS4_8TiledMMAINS4_8MMA_AtomIJNS4_20SM100_MMA_F16BF16_SSISH_SH_fLi128ELi64ELNS4_4UMMA5MajorE0ELSO_1ELNSN_7ScaleInE0ELSP_0EEEEEENS4_6LayoutISC_NS5_IJNSA_ILi0EEEST_ST_EEEEENS5_IJNS4_10UnderscoreESW_SW_EEEEENS4_13SM90_TMA_LOADENS4_14ComposedLayoutINS4_7SwizzleILi3ELi4ELi3EEENS4_18smem_ptr_flag_bitsILi16EEENSS_INS5_IJNSA_ILi8EEESF_EEENS5_IJSF_SB_EEEEEEEvNS4_8identityESZ_NS10_IS12_S14_NSS_INS5_IJSF_S15_EEENS5_IJSB_SF_EEEEEEEvS1A_EENS_8epilogue10collective18CollectiveEpilogueINS1G_23Sm100TmaWarpSpecializedILi3ELi2ELi32ELb1ELb0EEEJSG_NS5_IJNSS_ISE_SB_EENSS_INSA_ILi32EEESB_EEEEESH_SI_SH_SI_NS1G_6fusion15FusionCallbacksIS1K_NS1P_17LinearCombinationISH_fSH_fLNS_15FloatRoundStyleE2EEESG_S1O_JEEENS4_5SM1004TMEM4LOAD26SM100_TMEM_LOAD_32dp32b32xESZ_NS10_INS11_ILi2ELi4ELi3EEES14_NSS_INS5_IJS15_S1M_EEENS5_IJS1M_SB_EEEEEEENS4_39AutoVectorizingCopyWithAssumedAlignmentILi128EEENS4_14SM90_TMA_STOREES23_S25_S25_EEEvvEEEEvNT_6ParamsE,"ax",@progbits
	.align	128
.text._ZN7cutlass13device_kernelINS_4gemm6kernel13GemmUniversalIN4cute5tupleIJiiiiEEENS1_10collective13CollectiveMmaINS1_35MainloopSm100TmaUmmaWarpSpecializedILi4ELi2ELi4ENS5_IJNS4_1CILi1EEESB_SB_EEEEENS5_IJNSA_ILi128EEENSA_ILi64EEESE_EEENS_10bfloat16_tENS5_IJlSB_lEEESH_NS5_IJSB_llEEENS4_8TiledMMAINS4_8MMA_AtomIJNS4_20SM100_MMA_F16BF16_SSISH_SH_fLi128ELi64ELNS4_4UMMA5MajorE0ELSO_1ELNSN_7ScaleInE0ELSP_0EEEEEENS4_6LayoutISC_NS5_IJNSA_ILi0EEEST_ST_EEEEENS5_IJNS4_10UnderscoreESW_SW_EEEEENS4_13SM90_TMA_LOADENS4_14ComposedLayoutINS4_7SwizzleILi3ELi4ELi3EEENS4_18smem_ptr_flag_bitsILi16EEENSS_INS5_IJNSA_ILi8EEESF_EEENS5_IJSF_SB_EEEEEEEvNS4_8identityESZ_NS10_IS12_S14_NSS_INS5_IJSF_S15_EEENS5_IJSB_SF_EEEEEEEvS1A_EENS_8epilogue10collective18CollectiveEpilogueINS1G_23Sm100TmaWarpSpecializedILi3ELi2ELi32ELb1ELb0EEEJSG_NS5_IJNSS_ISE_SB_EENSS_INSA_ILi32EEESB_EEEEESH_SI_SH_SI_NS1G_6fusion15FusionCallbacksIS1K_NS1P_17LinearCombinationISH_fSH_fLNS_15FloatRoundStyleE2EEESG_S1O_JEEENS4_5SM1004TMEM4LOAD26SM100_TMEM_LOAD_32dp32b32xESZ_NS10_INS11_ILi2ELi4ELi3EEES14_NSS_INS5_IJS15_S1M_EEENS5_IJS1M_SB_EEEEEEENS4_39AutoVectorizingCopyWithAssumedAlignmentILi128EEENS4_14SM90_TMA_STOREES23_S25_S25_EEEvvEEEEvNT_6ParamsE:
        .type           _ZN7cutlass13device_kernelINS_4gemm6kernel13GemmUniversalIN4cute5tupleIJiiiiEEENS1_10collective13CollectiveMmaINS1_35MainloopSm100TmaUmmaWarpSpecializedILi4ELi2ELi4ENS5_IJNS4_1CILi1EEESB_SB_EEEEENS5_IJNSA_ILi128EEENSA_ILi64EEESE_EEENS_10bfloat16_tENS5_IJlSB_lEEESH_NS5_IJSB_llEEENS4_8TiledMMAINS4_8MMA_AtomIJNS4_20SM100_MMA_F16BF16_SSISH_SH_fLi128ELi64ELNS4_4UMMA5MajorE0ELSO_1ELNSN_7ScaleInE0ELSP_0EEEEEENS4_6LayoutISC_NS5_IJNSA_ILi0EEEST_ST_EEEEENS5_IJNS4_10UnderscoreESW_SW_EEEEENS4_13SM90_TMA_LOADENS4_14ComposedLayoutINS4_7SwizzleILi3ELi4ELi3EEENS4_18smem_ptr_flag_bitsILi16EEENSS_INS5_IJNSA_ILi8EEESF_EEENS5_IJSF_SB_EEEEEEEvNS4_8identityESZ_NS10_IS12_S14_NSS_INS5_IJSF_S15_EEENS5_IJSB_SF_EEEEEEEvS1A_EENS_8epilogue10collective18CollectiveEpilogueINS1G_23Sm100TmaWarpSpecializedILi3ELi2ELi32ELb1ELb0EEEJSG_NS5_IJNSS_ISE_SB_EENSS_INSA_ILi32EEESB_EEEEESH_SI_SH_SI_NS1G_6fusion15FusionCallbacksIS1K_NS1P_17LinearCombinationISH_fSH_fLNS_15FloatRoundStyleE2EEESG_S1O_JEEENS4_5SM1004TMEM4LOAD26SM100_TMEM_LOAD_32dp32b32xESZ_NS10_INS11_ILi2ELi4ELi3EEES14_NSS_INS5_IJS15_S1M_EEENS5_IJS1M_SB_EEEEEEENS4_39AutoVectorizingCopyWithAssumedAlignmentILi128EEENS4_14SM90_TMA_STOREES23_S25_S25_EEEvvEEEEvNT_6ParamsE,@function
        .size           _ZN7cutlass13device_kernelINS_4gemm6kernel13GemmUniversalIN4cute5tupleIJiiiiEEENS1_10collective13CollectiveMmaINS1_35MainloopSm100TmaUmmaWarpSpecializedILi4ELi2ELi4ENS5_IJNS4_1CILi1EEESB_SB_EEEEENS5_IJNSA_ILi128EEENSA_ILi64EEESE_EEENS_10bfloat16_tENS5_IJlSB_lEEESH_NS5_IJSB_llEEENS4_8TiledMMAINS4_8MMA_AtomIJNS4_20SM100_MMA_F16BF16_SSISH_SH_fLi128ELi64ELNS4_4UMMA5MajorE0ELSO_1ELNSN_7ScaleInE0ELSP_0EEEEEENS4_6LayoutISC_NS5_IJNSA_ILi0EEEST_ST_EEEEENS5_IJNS4_10UnderscoreESW_SW_EEEEENS4_13SM90_TMA_LOADENS4_14ComposedLayoutINS4_7SwizzleILi3ELi4ELi3EEENS4_18smem_ptr_flag_bitsILi16EEENSS_INS5_IJNSA_ILi8EEESF_EEENS5_IJSF_SB_EEEEEEEvNS4_8identityESZ_NS10_IS12_S14_NSS_INS5_IJSF_S15_EEENS5_IJSB_SF_EEEEEEEvS1A_EENS_8epilogue10collective18CollectiveEpilogueINS1G_23Sm100TmaWarpSpecializedILi3ELi2ELi32ELb1ELb0EEEJSG_NS5_IJNSS_ISE_SB_EENSS_INSA_ILi32EEESB_EEEEESH_SI_SH_SI_NS1G_6fusion15FusionCallbacksIS1K_NS1P_17LinearCombinationISH_fSH_fLNS_15FloatRoundStyleE2EEESG_S1O_JEEENS4_5SM1004TMEM4LOAD26SM100_TMEM_LOAD_32dp32b32xESZ_NS10_INS11_ILi2ELi4ELi3EEES14_NSS_INS5_IJS15_S1M_EEENS5_IJS1M_SB_EEEEEEENS4_39AutoVectorizingCopyWithAssumedAlignmentILi128EEENS4_14SM90_TMA_STOREES23_S25_S25_EEEvvEEEEvNT_6ParamsE,(.L_x_154 - _ZN7cutlass13device_kernelINS_4gemm6kernel13GemmUniversalIN4cute5tupleIJiiiiEEENS1_10collective13CollectiveMmaINS1_35MainloopSm100TmaUmmaWarpSpecializedILi4ELi2ELi4ENS5_IJNS4_1CILi1EEESB_SB_EEEEENS5_IJNSA_ILi128EEENSA_ILi64EEESE_EEENS_10bfloat16_tENS5_IJlSB_lEEESH_NS5_IJSB_llEEENS4_8TiledMMAINS4_8MMA_AtomIJNS4_20SM100_MMA_F16BF16_SSISH_SH_fLi128ELi64ELNS4_4UMMA5MajorE0ELSO_1ELNSN_7ScaleInE0ELSP_0EEEEEENS4_6LayoutISC_NS5_IJNSA_ILi0EEEST_ST_EEEEENS5_IJNS4_10UnderscoreESW_SW_EEEEENS4_13SM90_TMA_LOADENS4_14ComposedLayoutINS4_7SwizzleILi3ELi4ELi3EEENS4_18smem_ptr_flag_bitsILi16EEENSS_INS5_IJNSA_ILi8EEESF_EEENS5_IJSF_SB_EEEEEEEvNS4_8identityESZ_NS10_IS12_S14_NSS_INS5_IJSF_S15_EEENS5_IJSB_SF_EEEEEEEvS1A_EENS_8epilogue10collective18CollectiveEpilogueINS1G_23Sm100TmaWarpSpecializedILi3ELi2ELi32ELb1ELb0EEEJSG_NS5_IJNSS_ISE_SB_EENSS_INSA_ILi32EEESB_EEEEESH_SI_SH_SI_NS1G_6fusion15FusionCallbacksIS1K_NS1P_17LinearCombinationISH_fSH_fLNS_15FloatRoundStyleE2EEESG_S1O_JEEENS4_5SM1004TMEM4LOAD26SM100_TMEM_LOAD_32dp32b32xESZ_NS10_INS11_ILi2ELi4ELi3EEES14_NSS_INS5_IJS15_S1M_EEENS5_IJS1M_SB_EEEEEEENS4_39AutoVectorizingCopyWithAssumedAlignmentILi128EEENS4_14SM90_TMA_STOREES23_S25_S25_EEEvvEEEEvNT_6ParamsE)
        .other          _ZN7cutlass13device_kernelINS_4gemm6kernel13GemmUniversalIN4cute5tupleIJiiiiEEENS1_10collective13CollectiveMmaINS1_35MainloopSm100TmaUmmaWarpSpecializedILi4ELi2ELi4ENS5_IJNS4_1CILi1EEESB_SB_EEEEENS5_IJNSA_ILi128EEENSA_ILi64EEESE_EEENS_10bfloat16_tENS5_IJlSB_lEEESH_NS5_IJSB_llEEENS4_8TiledMMAINS4_8MMA_AtomIJNS4_20SM100_MMA_F16BF16_SSISH_SH_fLi128ELi64ELNS4_4UMMA5MajorE0ELSO_1ELNSN_7ScaleInE0ELSP_0EEEEEENS4_6LayoutISC_NS5_IJNSA_ILi0EEEST_ST_EEEEENS5_IJNS4_10UnderscoreESW_SW_EEEEENS4_13SM90_TMA_LOADENS4_14ComposedLayoutINS4_7SwizzleILi3ELi4ELi3EEENS4_18smem_ptr_flag_bitsILi16EEENSS_INS5_IJNSA_ILi8EEESF_EEENS5_IJSF_SB_EEEEEEEvNS4_8identityESZ_NS10_IS12_S14_NSS_INS5_IJSF_S15_EEENS5_IJSB_SF_EEEEEEEvS1A_EENS_8epilogue10collective18CollectiveEpilogueINS1G_23Sm100TmaWarpSpecializedILi3ELi2ELi32ELb1ELb0EEEJSG_NS5_IJNSS_ISE_SB_EENSS_INSA_ILi32EEESB_EEEEESH_SI_SH_SI_NS1G_6fusion15FusionCallbacksIS1K_NS1P_17LinearCombinationISH_fSH_fLNS_15FloatRoundStyleE2EEESG_S1O_JEEENS4_5SM1004TMEM4LOAD26SM100_TMEM_LOAD_32dp32b32xESZ_NS10_INS11_ILi2ELi4ELi3EEES14_NSS_INS5_IJS15_S1M_EEENS5_IJS1M_SB_EEEEEEENS4_39AutoVectorizingCopyWithAssumedAlignmentILi128EEENS4_14SM90_TMA_STOREES23_S25_S25_EEEvvEEEEvNT_6ParamsE,@"STO_CUDA_ENTRY STV_DEFAULT"
_ZN7cutlass13device_kernelINS_4gemm6kernel13GemmUniversalIN4cute5tupleIJiiiiEEENS1_10collective13CollectiveMmaINS1_35MainloopSm100TmaUmmaWarpSpecializedILi4ELi2ELi4ENS5_IJNS4_1CILi1EEESB_SB_EEEEENS5_IJNSA_ILi128EEENSA_ILi64EEESE_EEENS_10bfloat16_tENS5_IJlSB_lEEESH_NS5_IJSB_llEEENS4_8TiledMMAINS4_8MMA_AtomIJNS4_20SM100_MMA_F16BF16_SSISH_SH_fLi128ELi64ELNS4_4UMMA5MajorE0ELSO_1ELNSN_7ScaleInE0ELSP_0EEEEEENS4_6LayoutISC_NS5_IJNSA_ILi0EEEST_ST_EEEEENS5_IJNS4_10UnderscoreESW_SW_EEEEENS4_13SM90_TMA_LOADENS4_14ComposedLayoutINS4_7SwizzleILi3ELi4ELi3EEENS4_18smem_ptr_flag_bitsILi16EEENSS_INS5_IJNSA_ILi8EEESF_EEENS5_IJSF_SB_EEEEEEEvNS4_8identityESZ_NS10_IS12_S14_NSS_INS5_IJSF_S15_EEENS5_IJSB_SF_EEEEEEEvS1A_EENS_8epilogue10collective18CollectiveEpilogueINS1G_23Sm100TmaWarpSpecializedILi3ELi2ELi32ELb1ELb0EEEJSG_NS5_IJNSS_ISE_SB_EENSS_INSA_ILi32EEESB_EEEEESH_SI_SH_SI_NS1G_6fusion15FusionCallbacksIS1K_NS1P_17LinearCombinationISH_fSH_fLNS_15FloatRoundStyleE2EEESG_S1O_JEEENS4_5SM1004TMEM4LOAD26SM100_TMEM_LOAD_32dp32b32xESZ_NS10_INS11_ILi2ELi4ELi3EEES14_NSS_INS5_IJS15_S1M_EEENS5_IJS1M_SB_EEEEEEENS4_39AutoVectorizingCopyWithAssumedAlignmentILi128EEENS4_14SM90_TMA_STOREES23_S25_S25_EEEvvEEEEvNT_6ParamsE:
[----:B------:R-:W1:Y:S01]  /*0000*/  LDC R1, c[0x0][0x37c] ;  /* 0x0000df00ff017b82 */ /* 0x000e620000000800 */
[----:B------:R-:W2:Y:S01]  /*0010*/  S2R R93, SR_TID.X ;  /* 0x00000000005d7919 */ /* 0x000ea20000002100 */
[----:B------:R-:W3:Y:S01]  /*0020*/  LDCU.64 UR4, c[0x0][0x890] ;  /* 0x00011200ff0477ac */ /* 0x000ee20008000a00 */
[----:B------:R-:W-:Y:S02]  /*0030*/  PRMT R88, RZ, 0x7610, R88 ;  /* 0x00007610ff587816 */ /* 0x000fe40000000058 */
[----:B------:R-:W-:Y:S01]  /*0040*/  ELECT P5, URZ, PT ;  /* 0x0000000000ff782f */ /* 0x000fe200038a0000 */
[----:B------:R-:W4:Y:S01]  /*0050*/  LDCU.64 UR46, c[0x0][0x358] ;  /* 0x00006b00ff2e77ac */ /* 0x000f220008000a00 */
[----:B---3--:R-:W-:-:S04]  /*0060*/  UISETP.NE.U32.AND UP0, UPT, UR4, URZ, UPT ;  /* 0x000000ff0400728c */ /* 0x008fc8000bf05070 */
[----:B------:R-:W-:Y:S01]  /*0070*/  UISETP.NE.AND.EX UP0, UPT, UR5, URZ, UPT, UP0 ;  /* 0x000000ff0500728c */ /* 0x000fe2000bf05300 */
[----:B--2---:R-:W-:-:S05]  /*0080*/  SHF.R.U32.HI R92, RZ, 0x5, R93 ;  /* 0x00000005ff5c7819 */ /* 0x004fca000001165d */
[----:B------:R-:W2:Y:S02]  /*0090*/  SHFL.IDX PT, R0, R92, RZ, 0x1f ;  /* 0x00001fff5c007589 */ /* 0x000ea400000e0000 */
[----:B--2---:R-:W-:Y:S01]  /*00a0*/  R2UR UR8, R0 ;  /* 0x00000000000872ca */ /* 0x004fe200000e0000 */
[----:B-1--4-:R-:W-:-:S14]  /*00b0*/  BRA.U UP0, `(.L_x_0) ;  /* 0x00000001002c7547 */ /* 0x012fdc000b800000 */
[----:B------:R-:W1:Y:S02]  /*00c0*/  LDCU.64 UR6, c[0x0][0x888] ;  /* 0x00011100ff0677ac */ /* 0x000e640008000a00 */
[----:B-1----:R-:W-:-:S04]  /*00d0*/  UISETP.NE.U32.AND UP0, UPT, UR6, URZ, UPT ;  /* 0x000000ff0600728c */ /* 0x002fc8000bf05070 */
[----:B------:R-:W-:-:S09]  /*00e0*/  UISETP.NE.AND.EX UP0, UPT, UR7, URZ, UPT, UP0 ;  /* 0x000000ff0700728c */ /* 0x000fd2000bf05300 */
[----:B------:R-:W-:Y:S05]  /*00f0*/  BRA.U !UP0, `(.L_x_1) ;  /* 0x0000000108107547 */ /* 0x000fea000b800000 */
[----:B------:R-:W1:Y:S02]  /*0100*/  LDC.64 R2, c[0x0][0x888] ;  /* 0x00022200ff027b82 */ /* 0x000e640000000a00 */
[----:B-1----:R1:W5:Y:S01]  /*0110*/  LDG.E R49, desc[UR46][R2.64] ;  /* 0x0000002e02317981 */ /* 0x002362000c1e1900 */
[----:B------:R-:W-:Y:S01]  /*0120*/  HFMA2 R88, -RZ, RZ, 0, 5.9604644775390625e-08 ;  /* 0x00000001ff587431 */ /* 0x000fe200000001ff */
[----:B------:R-:W-:Y:S05]  /*0130*/  BRA `(.L_x_0) ;  /* 0x00000000000c7947 */ /* 0x000fea0003800000 */
.L_x_1:
[----:B------:R-:W1:Y:S01]  /*0140*/  LDCU UR6, c[0x0][0x880] ;  /* 0x00011000ff0677ac */ /* 0x000e620008000800 */
[----:B------:R-:W-:Y:S01]  /*0150*/  HFMA2 R88, -RZ, RZ, 0, 5.9604644775390625e-08 ;  /* 0x00000001ff587431 */ /* 0x000fe200000001ff */
[----:B-1----:R-:W-:-:S07]  /*0160*/  MOV R49, UR6 ;  /* 0x0000000600317c02 */ /* 0x002fce0008000f00 */
.L_x_0:
[----:B------:R-:W2:Y:S02]  /*0170*/  LDCU.64 UR6, c[0x0][0x8b0] ;  /* 0x00011600ff0677ac */ /* 0x000ea40008000a00 */
[----:B--2---:R-:W-:-:S04]  /*0180*/  UISETP.NE.U32.AND UP0, UPT, UR6, URZ, UPT ;  /* 0x000000ff0600728c */ /* 0x004fc8000bf05070 */
[----:B------:R-:W-:-:S09]  /*0190*/  UISETP.NE.AND.EX UP0, UPT, UR7, URZ, UPT, UP0 ;  /* 0x000000ff0700728c */ /* 0x000fd2000bf05300 */
[----:B------:R-:W-:Y:S05]  /*01a0*/  BRA.U UP0, `(.L_x_2) ;  /* 0x0000000100247547 */ /* 0x000fea000b800000 */
[----:B------:R-:W2:Y:S02]  /*01b0*/  LDCU.64 UR6, c[0x0][0x8a8] ;  /* 0x00011500ff0677ac */ /* 0x000ea40008000a00 */
[----:B--2---:R-:W-:-:S04]  /*01c0*/  UISETP.NE.U32.AND UP0, UPT, UR6, URZ, UPT ;  /* 0x000000ff0600728c */ /* 0x004fc8000bf05070 */
[----:B------:R-:W-:-:S09]  /*01d0*/  UISETP.NE.AND.EX UP0, UPT, UR7, URZ, UPT, UP0 ;  /* 0x000000ff0700728c */ /* 0x000fd2000bf05300 */
[----:B------:R-:W-:Y:S05]  /*01e0*/  BRA.U !UP0, `(.L_x_3) ;  /* 0x00000001080c7547 */ /* 0x000fea000b800000 */
[----:B-1----:R-:W1:Y:S02]  /*01f0*/  LDC.64 R2, c[0x0][0x8a8] ;  /* 0x00022a00ff027b82 */ /* 0x002e640000000a00 */
[----:B-1----:R2:W5:Y:S01]  /*0200*/  LDG.E R47, desc[UR46][R2.64] ;  /* 0x0000002e022f7981 */ /* 0x002562000c1e1900 */
[----:B------:R-:W-:Y:S05]  /*0210*/  BRA `(.L_x_2) ;  /* 0x0000000000087947 */ /* 0x000fea0003800000 */
.L_x_3:
[----:B------:R-:W2:Y:S02]  /*0220*/  LDCU UR6, c[0x0][0x8a0] ;  /* 0x00011400ff0677ac */ /* 0x000ea40008000800 */
[----:B--2---:R-:W-:Y:S02]  /*0230*/  MOV R47, UR6 ;  /* 0x00000006002f7c02 */ /* 0x004fe40008000f00 */
.L_x_2:
[----:B------:R-:W-:Y:S01]  /*0240*/  IMAD.U32 R0, RZ, RZ, UR8 ;  /* 0x00000008ff007e24 */ /* 0x000fe2000f8e00ff */
[----:B------:R-:W-:Y:S04]  /*0250*/  BSSY.RECONVERGENT B0, `(.L_x_4) ;  /* 0x000000c000007945 */ /* 0x000fe80003800200 */
[C---:B------:R-:W-:Y:S02]  /*0260*/  ISETP.NE.OR P1, PT, R0.reuse, 0x1, !P5 ;  /* 0x000000010000780c */ /* 0x040fe40006f25670 */
[----:B------:R-:W-:-:S11]  /*0270*/  ISETP.NE.OR P0, PT, R0, 0x3, !P5 ;  /* 0x000000030000780c */ /* 0x000fd60006f05670 */
[----:B------:R-:W-:Y:S05]  /*0280*/  @P1 BRA `(.L_x_5) ;  /* 0x0000000000201947 */ /* 0x000fea0003800000 */
[----:B------:R-:W3:Y:S02]  /*0290*/  LDCU.64 UR6, c[0x0][0x348] ;  /* 0x00006900ff0677ac */ /* 0x000ee40008000a00 */
[----:B---3--:R-:W-:Y:S02]  /*02a0*/  UIADD3 UR10, UP1, UPT, UR6, 0x80, URZ ;  /* 0x00000080060a7890 */ /* 0x008fe4000ff3e0ff */
[----:B------:R-:W-:Y:S02]  /*02b0*/  UIADD3 UR6, UP0, UPT, UR6, 0x180, URZ ;  /* 0x0000018006067890 */ /* 0x000fe4000ff1e0ff */
[----:B------:R-:W-:Y:S02]  /*02c0*/  UIADD3.X UR11, UPT, UPT, URZ, UR7, URZ, UP1, !UPT ;  /* 0x00000007ff0b7290 */ /* 0x000fe40008ffe4ff */
[----:B------:R-:W-:-:S07]  /*02d0*/  UIADD3.X UR7, UPT, UPT, URZ, UR7, URZ, UP0, !UPT ;  /* 0x00000007ff077290 */ /* 0x000fce00087fe4ff */
[----:B------:R3:W-:Y:S02]  /*02e0*/  UTMACCTL.PF [UR10] ;  /* 0x000000000a0079b9 */ /* 0x0007e40008040000 */
[----:B------:R3:W-:Y:S02]  /*02f0*/  UTMACCTL.PF [UR6] ;  /* 0x00000000060079b9 */ /* 0x0007e40008040000 */
[----:B---3--:R-:W-:Y:S01]  /*0300*/  NOP ;  /* 0x0000000000007918 */ /* 0x008fe20000000000 */
.L_x_5:
[----:B------:R-:W-:Y:S05]  /*0310*/  BSYNC.RECONVERGENT B0 ;  /* 0x0000000000007941 */ /* 0x000fea0003800200 */
.L_x_4:
[----:B------:R-:W-:Y:S04]  /*0320*/  BSSY.RECONVERGENT B0, `(.L_x_6) ;  /* 0x000000a000007945 */ /* 0x000fe80003800200 */
        /* <DEDUP_REMOVED lines=9> */
.L_x_7:
[----:B------:R-:W-:Y:S05]  /*03c0*/  BSYNC.RECONVERGENT B0 ;  /* 0x0000000000007941 */ /* 0x000fea0003800200 */
.L_x_6:
[----:B------:R-:W3:Y:S01]  /*03d0*/  LDCU.64 UR6, c[0x0][0x888] ;  /* 0x00011100ff0677ac */ /* 0x000ee20008000a00 */
[----:B------:R-:W-:Y:S02]  /*03e0*/  UISETP.EQ.U32.AND UP1, UPT, UR4, URZ, UPT ;  /* 0x000000ff0400728c */ /* 0x000fe4000bf22070 */
[----:B------:R-:W-:Y:S02]  /*03f0*/  UPLOP3.LUT UP2, UPT, UPT, UPT, UPT, 0x80, 0x8 ;  /* 0x000000000008789c */ /* 0x000fe40003f4f070 */
[----:B---3--:R-:W-:-:S04]  /*0400*/  UISETP.NE.U32.AND UP0, UPT, UR6, URZ, UPT ;  /* 0x000000ff0600728c */ /* 0x008fc8000bf05070 */
[----:B------:R-:W-:-:S04]  /*0410*/  UISETP.NE.AND.EX UP0, UPT, UR7, URZ, UPT, UP0 ;  /* 0x000000ff0700728c */ /* 0x000fc8000bf05300 */
[----:B------:R-:W-:-:S04]  /*0420*/  UISETP.EQ.OR.EX UP3, UPT, UR5, URZ, !UP0, UP1 ;  /* 0x000000ff0500728c */ /* 0x000fc8000c762710 */
[----:B------:R-:W-:-:S05]  /*0430*/  UP2UR UR53, UPR, URZ, 0x8 ;  /* 0x00000008ff357883 */ /* 0x000fca0008000000 */
[----:B------:R-:W-:Y:S07]  /*0440*/  BRA.U !UP3, `(.L_x_8) ;  /* 0x000000010b207547 */ /* 0x000fee000b800000 */
[----:B------:R-:W-:Y:S01]  /*0450*/  UISETP.NE.U32.AND UP2, UPT, UR4, URZ, UPT ;  /* 0x000000ff0400728c */ /* 0x000fe2000bf45070 */
[----:B-----5:R-:W-:Y:S01]  /*0460*/  FSETP.NEU.AND P0, PT, R49, RZ, PT ;  /* 0x000000ff3100720b */ /* 0x020fe20003f0d000 */
[----:B------:R-:W-:Y:S02]  /*0470*/  USEL UR4, URZ, 0xffffffff, UP0 ;  /* 0xffffffffff047887 */ /* 0x000fe40008000000 */
[----:B------:R-:W-:-:S10]  /*0480*/  UISETP.NE.AND.EX UP2, UPT, UR5, URZ, UPT, UP2 ;  /* 0x000000ff0500728c */ /* 0x000fd4000bf45320 */
[----:B------:R-:W-:Y:S01]  /*0490*/  VOTEU.ANY UP1, P0 ;  /* 0x0000000000ff7886 */ /* 0x000fe20000020100 */
[----:B------:R-:W-:-:S04]  /*04a0*/  @!UP2 USEL UR4, URZ, 0xffffffff, UP1 ;  /* 0xffffffffff04a887 */ /* 0x000fc80008800000 */
[----:B------:R-:W-:-:S04]  /*04b0*/  ULOP3.LUT UR4, UR4, 0x1, URZ, 0xc0, !UPT ;  /* 0x0000000104047892 */ /* 0x000fc8000f8ec0ff */
[----:B------:R-:W-:-:S11]  /*04c0*/  UISETP.NE.U32.AND UP2, UPT, UR4, 0x1, UPT ;  /* 0x000000010400788c */ /* 0x000fd6000bf45070 */
.L_x_8:
[----:B-12---:R-:W1:Y:S01]  /*04d0*/  SHFL.IDX PT, R2, R92, RZ, 0x1f ;  /* 0x00001fff5c027589 */ /* 0x006e6200000e0000 */
[----:B------:R-:W-:-:S04]  /*04e0*/  UISETP.NE.AND UP1, UPT, UR8, 0x2, UPT ;  /* 0x000000020800788c */ /* 0x000fc8000bf25270 */
[----:B------:R-:W-:Y:S01]  /*04f0*/  USEL UR6, URZ, 0x1, UP1 ;  /* 0x00000001ff067887 */ /* 0x000fe20008800000 */
[----:B-1----:R-:W-:-:S13]  /*0500*/  ISETP.NE.AND P0, PT, R2, RZ, PT ;  /* 0x000000ff0200720c */ /* 0x002fda0003f05270 */
[----:B------:R-:W-:Y:S05]  /*0510*/  @P0 BRA `(.L_x_9) ;  /* 0x0000000000480947 */ /* 0x000fea0003800000 */
[----:B------:R-:W1:Y:S01]  /*0520*/  S2UR UR5, SR_CgaCtaId ;  /* 0x00000000000579c3 */ /* 0x000e620000008800 */
[----:B------:R-:W-:Y:S01]  /*0530*/  UMOV UR7, 0x400 ;  /* 0x0000040000077882 */ /* 0x000fe20000000000 */
[----:B------:R-:W-:Y:S01]  /*0540*/  UMOV UR4, 0x1 ;  /* 0x0000000100047882 */ /* 0x000fe20000000000 */
[----:B------:R-:W-:Y:S01]  /*0550*/  ELECT P0, URZ, PT ;  /* 0x0000000000ff782f */ /* 0x000fe20003800000 */
[----:B------:R-:W-:-:S04]  /*0560*/  UIADD3 UR10, UPT, UPT, -UR4, 0x100000, URZ ;  /* 0x00100000040a7890 */ /* 0x000fc8000fffe1ff */
[----:B------:R-:W-:Y:S02]  /*0570*/  USHF.L.U32 UR11, UR10, 0xb, URZ ;  /* 0x0000000b0a0b7899 */ /* 0x000fe400080006ff */
[----:B------:R-:W-:Y:S02]  /*0580*/  USHF.L.U32 UR10, UR10, 0x1, URZ ;  /* 0x000000010a0a7899 */ /* 0x000fe400080006ff */
[----:B-1----:R-:W-:Y:S01]  /*0590*/  ULEA UR5, UR5, UR7, 0x18 ;  /* 0x0000000705057291 */ /* 0x002fe2000f8ec0ff */
[----:B------:R-:W1:Y:S11]  /*05a0*/  FENCE.VIEW.ASYNC.S ;  /* 0x00000000000073c6 */ /* 0x000e760000000000 */
[----:B-1----:R1:W2:Y:S01]  /*05b0*/  SYNCS.EXCH.64 URZ, [UR5], UR10 ;  /* 0x0000000a05ff75b2 */ /* 0x0022a20008000100 */
[----:B------:R1:W3:Y:S01]  /*05c0*/  SYNCS.EXCH.64 URZ, [UR5+0x20], UR10 ;  /* 0x0000200a05ff75b2 */ /* 0x0002e20008000100 */
[----:B------:R1:W4:Y:S01]  /*05d0*/  SYNCS.EXCH.64 URZ, [UR5+0x8], UR10 ;  /* 0x0000080a05ff75b2 */ /* 0x0003220008000100 */
[----:B------:R1:W1:Y:S01]  /*05e0*/  SYNCS.EXCH.64 URZ, [UR5+0x28], UR10 ;  /* 0x0000280a05ff75b2 */ /* 0x0002620008000100 */
[----:B------:R1:W1:Y:S01]  /*05f0*/  SYNCS.EXCH.64 URZ, [UR5+0x10], UR10 ;  /* 0x0000100a05ff75b2 */ /* 0x0002620008000100 */
[----:B------:R1:W1:Y:S01]  /*0600*/  SYNCS.EXCH.64 URZ, [UR5+0x30], UR10 ;  /* 0x0000300a05ff75b2 */ /* 0x0002620008000100 */
[----:B------:R1:W1:Y:S01]  /*0610*/  SYNCS.EXCH.64 URZ, [UR5+0x18], UR10 ;  /* 0x0000180a05ff75b2 */ /* 0x0002620008000100 */
[----:B------:R1:W1:Y:S01]  /*0620*/  SYNCS.EXCH.64 URZ, [UR5+0x38], UR10 ;  /* 0x0000380a05ff75b2 */ /* 0x0002620008000100 */
[----:B------:R-:W-:Y:S01]  /*0630*/  NOP ;  /* 0x0000000000007918 */ /* 0x000fe20000000000 */
.L_x_9:
[----:B------:R-:W2:Y:S01]  /*0640*/  SHFL.IDX PT, R2, R92, RZ, 0x1f ;  /* 0x00001fff5c027589 */ /* 0x000ea200000e0000 */
[----:B------:R-:W-:Y:S01]  /*0650*/  NOP ;  /* 0x0000000000007918 */ /* 0x000fe20000000000 */
[----:B--2---:R-:W-:-:S13]  /*0660*/  ISETP.NE.AND P0, PT, R2, 0x1, PT ;  /* 0x000000010200780c */ /* 0x004fda0003f05270 */
[----:B------:R-:W-:Y:S05]  /*0670*/  @P0 BRA `(.L_x_10) ;  /* 0x0000000000500947 */ /* 0x000fea0003800000 */
[----:B------:R-:W2:Y:S01]  /*0680*/  S2UR UR7, SR_CgaCtaId ;  /* 0x00000000000779c3 */ /* 0x000ea20000008800 */
[----:B------:R-:W-:Y:S01]  /*0690*/  UMOV UR9, 0x400 ;  /* 0x0000040000097882 */ /* 0x000fe20000000000 */
[----:B-1----:R-:W-:Y:S01]  /*06a0*/  UMOV UR5, 0x20 ;  /* 0x0000002000057882 */ /* 0x002fe20000000000 */
[----:B------:R-:W-:Y:S01]  /*06b0*/  UMOV UR4, 0x80 ;  /* 0x0000008000047882 */ /* 0x000fe20000000000 */
[----:B------:R-:W-:-:S04]  /*06c0*/  UIADD3 UR10, UPT, UPT, -UR5, 0x100000, URZ ;  /* 0x00100000050a7890 */ /* 0x000fc8000fffe1ff */
[----:B------:R-:W-:Y:S02]  /*06d0*/  USHF.L.U32 UR11, UR10, 0xb, URZ ;  /* 0x0000000b0a0b7899 */ /* 0x000fe400080006ff */
[----:B------:R-:W-:Y:S02]  /*06e0*/  USHF.L.U32 UR10, UR10, 0x1, URZ ;  /* 0x000000010a0a7899 */ /* 0x000fe400080006ff */
[----:B------:R-:W-:-:S04]  /*06f0*/  UIADD3 UR4, UPT, UPT, -UR4, 0x100000, URZ ;  /* 0x0010000004047890 */ /* 0x000fc8000fffe1ff */
[----:B------:R-:W-:Y:S02]  /*0700*/  USHF.L.U32 UR5, UR4, 0xb, URZ ;  /* 0x0000000b04057899 */ /* 0x000fe400080006ff */
[----:B------:R-:W-:Y:S01]  /*0710*/  USHF.L.U32 UR4, UR4, 0x1, URZ ;  /* 0x0000000104047899 */ /* 0x000fe200080006ff */
[----:B------:R-:W-:Y:S01]  /*0720*/  ELECT P0, URZ, PT ;  /* 0x0000000000ff782f */ /* 0x000fe20003800000 */
[----:B--2---:R-:W-:Y:S01]  /*0730*/  ULEA UR7, UR7, UR9, 0x18 ;  /* 0x0000000907077291 */ /* 0x004fe2000f8ec0ff */
[----:B------:R-:W1:Y:S11]  /*0740*/  FENCE.VIEW.ASYNC.S ;  /* 0x00000000000073c6 */ /* 0x000e760000000000 */
[----:B-1----:R2:W1:Y:S01]  /*0750*/  SYNCS.EXCH.64 URZ, [UR7+0x40], UR10 ;  /* 0x0000400a07ff75b2 */ /* 0x0024620008000100 */
[----:B------:R2:W1:Y:S01]  /*0760*/  SYNCS.EXCH.64 URZ, [UR7+0x58], UR4 ;  /* 0x0000580407ff75b2 */ /* 0x0004620008000100 */
[----:B------:R2:W1:Y:S01]  /*0770*/  SYNCS.EXCH.64 URZ, [UR7+0x48], UR10 ;  /* 0x0000480a07ff75b2 */ /* 0x0004620008000100 */
[----:B------:R2:W1:Y:S01]  /*0780*/  SYNCS.EXCH.64 URZ, [UR7+0x60], UR4 ;  /* 0x0000600407ff75b2 */ /* 0x0004620008000100 */
[----:B------:R2:W1:Y:S01]  /*0790*/  SYNCS.EXCH.64 URZ, [UR7+0x50], UR10 ;  /* 0x0000500a07ff75b2 */ /* 0x0004620008000100 */
[----:B------:R2:W1:Y:S02]  /*07a0*/  SYNCS.EXCH.64 URZ, [UR7+0x68], UR4 ;  /* 0x0000680407ff75b2 */ /* 0x0004640008000100 */
[----:B--2---:R-:W-:Y:S01]  /*07b0*/  NOP ;  /* 0x0000000000007918 */ /* 0x004fe20000000000 */
.L_x_10:
[----:B------:R-:W2:Y:S01]  /*07c0*/  SHFL.IDX PT, R2, R92, RZ, 0x1f ;  /* 0x00001fff5c027589 */ /* 0x000ea200000e0000 */
[----:B------:R-:W-:Y:S01]  /*07d0*/  NOP ;  /* 0x0000000000007918 */ /* 0x000fe20000000000 */
[----:B--2---:R-:W-:-:S13]  /*07e0*/  ISETP.NE.AND P0, PT, R2, 0x3, PT ;  /* 0x000000030200780c */ /* 0x004fda0003f05270 */
[----:B------:R-:W-:Y:S05]  /*07f0*/  @P0 BRA `(.L_x_11) ;  /* 0x0000000000300947 */ /* 0x000fea0003800000 */
[----:B-1----:R-:W1:Y:S01]  /*0800*/  S2UR UR5, SR_CgaCtaId ;  /* 0x00000000000579c3 */ /* 0x002e620000008800 */
        /* <DEDUP_REMOVED lines=8> */
[----:B-1----:R2:W1:Y:S01]  /*0890*/  SYNCS.EXCH.64 URZ, [UR5+0x70], UR10 ;  /* 0x0000700a05ff75b2 */ /* 0x0024620008000100 */
[----:B------:R2:W1:Y:S02]  /*08a0*/  SYNCS.EXCH.64 URZ, [UR5+0x78], UR10 ;  /* 0x0000780a05ff75b2 */ /* 0x0004640008000100 */
[----:B--2---:R-:W-:Y:S01]  /*08b0*/  NOP ;  /* 0x0000000000007918 */ /* 0x004fe20000000000 */
.L_x_11:
[----:B------:R-:W2:Y:S01]  /*08c0*/  SHFL.IDX PT, R2, R92, RZ, 0x1f ;  /* 0x00001fff5c027589 */ /* 0x000ea200000e0000 */
[----:B------:R-:W-:Y:S01]  /*08d0*/  NOP ;  /* 0x0000000000007918 */ /* 0x000fe20000000000 */
[----:B--2---:R-:W-:-:S13]  /*08e0*/  ISETP.NE.AND P0, PT, R2, 0x4, PT ;  /* 0x000000040200780c */ /* 0x004fda0003f05270 */
[----:B------:R-:W-:Y:S05]  /*08f0*/  @P0 BRA `(.L_x_12) ;  /* 0x00000000004c0947 */ /* 0x000fea0003800000 */
[----:B-1----:R-:W1:Y:S01]  /*0900*/  S2UR UR5, SR_CgaCtaId ;  /* 0x00000000000579c3 */ /* 0x002e620000008800 */
[----:B------:R-:W-:Y:S01]  /*0910*/  UMOV UR9, 0x100 ;  /* 0x0000010000097882 */ /* 0x000fe20000000000 */
[----:B------:R-:W-:Y:S01]  /*0920*/  UMOV UR7, 0x400 ;  /* 0x0000040000077882 */ /* 0x000fe20000000000 */
[----:B------:R-:W-:Y:S01]  /*0930*/  USEL UR9, UR9, 0xe0, UP2 ;  /* 0x000000e009097887 */ /* 0x000fe20009000000 */
[----:B------:R-:W-:Y:S01]  /*0940*/  UMOV UR4, 0x1 ;  /* 0x0000000100047882 */ /* 0x000fe20000000000 */
[----:B------:R-:W-:Y:S01]  /*0950*/  ELECT P0, URZ, PT ;  /* 0x0000000000ff782f */ /* 0x000fe20003800000 */
[----:B------:R-:W-:-:S04]  /*0960*/  UIADD3 UR10, UPT, UPT, -UR4, 0x100000, URZ ;  /* 0x00100000040a7890 */ /* 0x000fc8000fffe1ff */
[----:B------:R-:W-:Y:S02]  /*0970*/  USHF.L.U32 UR11, UR10, 0xb, URZ ;  /* 0x0000000b0a0b7899 */ /* 0x000fe400080006ff */
[----:B------:R-:W-:Y:S02]  /*0980*/  USHF.L.U32 UR10, UR10, 0x1, URZ ;  /* 0x000000010a0a7899 */ /* 0x000fe400080006ff */
[----:B------:R-:W-:-:S04]  /*0990*/  UIADD3 UR12, UPT, UPT, -UR9, 0x100000, URZ ;  /* 0x00100000090c7890 */ /* 0x000fc8000fffe1ff */
[----:B------:R-:W-:Y:S02]  /*09a0*/  USHF.L.U32 UR13, UR12, 0xb, URZ ;  /* 0x0000000b0c0d7899 */ /* 0x000fe400080006ff */
[----:B------:R-:W-:Y:S02]  /*09b0*/  USHF.L.U32 UR12, UR12, 0x1, URZ ;  /* 0x000000010c0c7899 */ /* 0x000fe400080006ff */
[----:B-1----:R-:W-:Y:S01]  /*09c0*/  ULEA UR5, UR5, UR7, 0x18 ;  /* 0x0000000705057291 */ /* 0x002fe2000f8ec0ff */
[----:B------:R-:W1:Y:S11]  /*09d0*/  FENCE.VIEW.ASYNC.S ;  /* 0x00000000000073c6 */ /* 0x000e760000000000 */
[----:B-1----:R2:W1:Y:S01]  /*09e0*/  SYNCS.EXCH.64 URZ, [UR5+0x80], UR10 ;  /* 0x0000800a05ff75b2 */ /* 0x0024620008000100 */
[----:B------:R2:W1:Y:S01]  /*09f0*/  SYNCS.EXCH.64 URZ, [UR5+0x90], UR12 ;  /* 0x0000900c05ff75b2 */ /* 0x0004620008000100 */
[----:B------:R2:W1:Y:S01]  /*0a00*/  SYNCS.EXCH.64 URZ, [UR5+0x88], UR10 ;  /* 0x0000880a05ff75b2 */ /* 0x0004620008000100 */
[----:B------:R2:W1:Y:S02]  /*0a10*/  SYNCS.EXCH.64 URZ, [UR5+0x98], UR12 ;  /* 0x0000980c05ff75b2 */ /* 0x0004640008000100 */
[----:B--2---:R-:W-:Y:S01]  /*0a20*/  NOP ;  /* 0x0000000000007918 */ /* 0x004fe20000000000 */
.L_x_12:
        /* <DEDUP_REMOVED lines=22> */
[----:B------:R2:W1:Y:S01]  /*0b90*/  SYNCS.EXCH.64 URZ, [UR7+0xd0], UR4 ;  /* 0x0000d00407ff75b2 */ /* 0x0004620008000100 */
[----:B------:R2:W1:Y:S01]  /*0ba0*/  SYNCS.EXCH.64 URZ, [UR7+0xb8], UR10 ;  /* 0x0000b80a07ff75b2 */ /* 0x0004620008000100 */
[----:B------:R2:W1:Y:S02]  /*0bb0*/  SYNCS.EXCH.64 URZ, [UR7+0xd8], UR4 ;  /* 0x0000d80407ff75b2 */ /* 0x0004640008000100 */
[----:B--2---:R-:W-:Y:S01]  /*0bc0*/  NOP ;  /* 0x0000000000007918 */ /* 0x004fe20000000000 */
.L_x_13:
        /* <DEDUP_REMOVED lines=18> */
.L_x_14:
[----:B-1----:R-:W1:Y:S01]  /*0cf0*/  S2UR UR5, SR_CTAID.X ;  /* 0x00000000000579c3 */ /* 0x002e620000002500 */
[----:B------:R-:W-:-:S05]  /*0d00*/  CS2R.32 R87, SR_CgaSize ;  /* 0x0000000000577805 */ /* 0x000fca0000008a00 */
[----:B------:R-:W-:-:S05]  /*0d10*/  IMAD R87, R87, -0xa0, RZ ;  /* 0xffffff6057577824 */ /* 0x000fca00078e02ff */
[----:B------:R-:W-:-:S14]  /*0d20*/  R2UR UR9, R87 ;  /* 0x00000000570972ca */ /* 0x000fdc00000e0000 */
[----:B------:R-:W2:Y:S01]  /*0d30*/  LDCU UR9, c[0x0][UR9+0x2b0] ;  /* 0x00005600090977ac */ /* 0x000ea20008000800 */
[----:B------:R-:W-:Y:S01]  /*0d40*/  NOP ;  /* 0x0000000000007918 */ /* 0x000fe20000000000 */
[----:B------:R-:W-:-:S05]  /*0d50*/  CS2R.32 R87, SR_CgaSize ;  /* 0x0000000000577805 */ /* 0x000fca0000008a00 */
[----:B------:R-:W-:-:S05]  /*0d60*/  IMAD R87, R87, -0xa0, RZ ;  /* 0xffffff6057577824 */ /* 0x000fca00078e02ff */
[----:B------:R-:W-:-:S14]  /*0d70*/  R2UR UR7, R87 ;  /* 0x00000000570772ca */ /* 0x000fdc00000e0000 */
[----:B------:R-:W3:Y:S01]  /*0d80*/  LDCU UR7, c[0x0][UR7+0x2b4] ;  /* 0x00005680070777ac */ /* 0x000ee20008000800 */
[----:B------:R-:W4:Y:S08]  /*0d90*/  S2UR UR4, SR_CTAID.Y ;  /* 0x00000000000479c3 */ /* 0x000f300000002600 */
[----:B------:R-:W3:Y:S01]  /*0da0*/  LDC R10, c[0x0][0xb24] ;  /* 0x0002c900ff0a7b82 */ /* 0x000ee20000000800 */
[----:B-1----:R-:W-:-:S02]  /*0db0*/  I2FP.F32.U32 R87, UR5 ;  /* 0x0000000500577c45 */ /* 0x002fc40008201000 */
[----:B------:R-:W-:-:S05]  /*0dc0*/  CS2R.32 R3, SR_CgaSize ;  /* 0x0000000000037805 */ /* 0x000fca0000008a00 */
[----:B------:R-:W-:-:S06]  /*0dd0*/  IMAD R3, R3, -0xa0, RZ ;  /* 0xffffff6003037824 */ /* 0x000fcc00078e02ff */
[----:B------:R-:W1:Y:S01]  /*0de0*/  LDC R3, c[0x0][R3+0x2a0] ;  /* 0x0000a80003037b82 */ /* 0x000e620000000800 */
[----:B------:R-:W-:Y:S01]  /*0df0*/  MOV R15, UR5 ;  /* 0x00000005000f7c02 */ /* 0x000fe20008000f00 */
[----:B--2---:R-:W-:Y:S01]  /*0e00*/  FMUL R87, R87, UR9 ;  /* 0x0000000957577c20 */ /* 0x004fe20008400000 */
[----:B----4-:R-:W-:Y:S02]  /*0e10*/  I2FP.F32.U32 R86, UR4 ;  /* 0x0000000400567c45 */ /* 0x010fe40008201000 */
[----:B------:R-:W-:-:S05]  /*0e20*/  CS2R.32 R2, SR_CgaSize ;  /* 0x0000000000027805 */ /* 0x000fca0000008a00 */
[----:B------:R-:W-:-:S06]  /*0e30*/  IMAD R2, R2, -0xa0, RZ ;  /* 0xffffff6002027824 */ /* 0x000fcc00078e02ff */
[----:B------:R-:W2:Y:S01]  /*0e40*/  LDC R2, c[0x0][R2+0x2a4] ;  /* 0x0000a90002027b82 */ /* 0x000ea20000000800 */
[----:B------:R-:W-:Y:S01]  /*0e50*/  MOV R14, UR4 ;  /* 0x00000004000e7c02 */ /* 0x000fe20008000f00 */
[----:B------:R-:W4:Y:S01]  /*0e60*/  F2I.U32.TRUNC.NTZ R87, R87 ;  /* 0x0000005700577305 */ /* 0x000f22000020f000 */
[----:B---3--:R-:W-:-:S05]  /*0e70*/  FMUL R86, R86, UR7 ;  /* 0x0000000756567c20 */ /* 0x008fca0008400000 */
[----:B------:R-:W-:Y:S01]  /*0e80*/  BAR.SYNC.DEFER_BLOCKING 0x0 ;  /* 0x0000000000007b1d */ /* 0x000fe20000010000 */
[----:B------:R-:W-:-:S05]  /*0e90*/  ISETP.GE.AND P0, PT, R10, 0x1, PT ;  /* 0x000000010a00780c */ /* 0x000fca0003f06270 */
[----:B------:R-:W3:Y:S02]  /*0ea0*/  F2I.U32.TRUNC.NTZ R86, R86 ;  /* 0x0000005600567305 */ /* 0x000ee4000020f000 */
[----:B------:R-:W2:Y:S01]  /*0eb0*/  S2UR UR36, SR_CTAID.Z ;  /* 0x00000000002479c3 */ /* 0x000ea20000002700 */
[----:B----4-:R-:W-:-:S05]  /*0ec0*/  IADD3 R87, PT, PT, -R87, RZ, RZ ;  /* 0x000000ff57577210 */ /* 0x010fca0007ffe1ff */
[----:B-1----:R-:W-:Y:S01]  /*0ed0*/  IMAD R87, R3, R87, UR5 ;  /* 0x0000000503577e24 */ /* 0x002fe2000f8e0257 */
[----:B---3--:R-:W-:-:S05]  /*0ee0*/  IADD3 R86, PT, PT, -R86, RZ, RZ ;  /* 0x000000ff56567210 */ /* 0x008fca0007ffe1ff */
[----:B--2---:R-:W-:Y:S01]  /*0ef0*/  IMAD R86, R2, R86, UR4 ;  /* 0x0000000402567e24 */ /* 0x004fe2000f8e0256 */
[----:B------:R-:W-:Y:S06]  /*0f00*/  @!P0 BRA `(.L_x_15) ;  /* 0x0000000000b88947 */ /* 0x000fec0003800000 */
[----:B------:R-:W1:Y:S01]  /*0f10*/  LDC.64 R4, c[0x0][0xb18] ;  /* 0x0002c600ff047b82 */ /* 0x000e620000000a00 */
[----:B------:R-:W-:-:S07]  /*0f20*/  ISETP.NE.AND P0, PT, R10, 0x1, PT ;  /* 0x000000010a00780c */ /* 0x000fce0003f05270 */
[----:B------:R-:W2:Y:S08]  /*0f30*/  LDC R9, c[0x0][0xb0c] ;  /* 0x0002c300ff097b82 */ /* 0x000eb00000000800 */
[----:B------:R-:W3:Y:S08]  /*0f40*/  LDC R12, c[0x0][0x370] ;  /* 0x0000dc00ff0c7b82 */ /* 0x000ef00000000800 */
[----:B------:R-:W4:Y:S01]  /*0f50*/  LDC R11, c[0x0][0x374] ;  /* 0x0000dd00ff0b7b82 */ /* 0x000f220000000800 */
[----:B-1----:R-:W-:-:S07]  /*0f60*/  ISETP.NE.AND P1, PT, R4, 0x1, PT ;  /* 0x000000010400780c */ /* 0x002fce0003f25270 */
[----:B------:R-:W3:Y:S01]  /*0f70*/  LDC.64 R6, c[0x0][0xb10] ;  /* 0x0002c400ff067b82 */ /* 0x000ee20000000a00 */
[----:B--2---:R-:W-:-:S07]  /*0f80*/  ISETP.NE.AND P2, PT, R9, 0x1, PT ;  /* 0x000000010900780c */ /* 0x004fce0003f45270 */
[----:B------:R-:W1:Y:S08]  /*0f90*/  LDC R8, c[0x0][0xb20] ;  /* 0x0002c800ff087b82 */ /* 0x000e700000000800 */
[----:B------:R-:W2:Y:S01]  /*0fa0*/  LDC.64 R2, c[0x0][0xb28] ;  /* 0x0002ca00ff027b82 */ /* 0x000ea20000000a00 */
[----:B----4-:R-:W-:-:S04]  /*0fb0*/  IMAD.HI.U32 R13, R11, R5, RZ ;  /* 0x000000050b0d7227 */ /* 0x010fc800078e00ff */
[----:B------:R-:W-:-:S04]  /*0fc0*/  IMAD.HI.U32 R5, R14, R5, RZ ;  /* 0x000000050e057227 */ /* 0x000fc800078e00ff */
[----:B---3--:R-:W-:-:S05]  /*0fd0*/  IMAD.HI.U32 R16, R12, R6, RZ ;  /* 0x000000060c107227 */ /* 0x008fca00078e00ff */
[-C--:B------:R-:W-:Y:S01]  /*0fe0*/  @P2 SHF.R.U32.HI R12, RZ, R7.reuse, R16 ;  /* 0x00000007ff0c2219 */ /* 0x080fe20000011610 */
[----:B------:R-:W-:Y:S01]  /*0ff0*/  IMAD.HI.U32 R16, R15, R6, RZ ;  /* 0x000000060f107227 */ /* 0x000fe200078e00ff */
[-C--:B-1----:R-:W-:Y:S02]  /*1000*/  @P1 SHF.R.U32.HI R11, RZ, R8.reuse, R13 ;  /* 0x00000008ff0b1219 */ /* 0x082fe4000001160d */
[----:B------:R-:W-:Y:S02]  /*1010*/  SHF.R.U32.HI R5, RZ, R8, R5 ;  /* 0x00000008ff057219 */ /* 0x000fe40000011605 */
[----:B------:R-:W-:Y:S02]  /*1020*/  SHF.R.U32.HI R16, RZ, R7, R16 ;  /* 0x00000007ff107219 */ /* 0x000fe40000011610 */
[----:B------:R-:W-:Y:S01]  /*1030*/  SEL R5, R14, R5, !P1 ;  /* 0x000000050e057207 */ /* 0x000fe20004800000 */
[----:B--2---:R-:W-:Y:S01]  /*1040*/  IMAD.HI.U32 R13, R11, R2, RZ ;  /* 0x000000020b0d7227 */ /* 0x004fe200078e00ff */
[----:B------:R-:W-:-:S03]  /*1050*/  SEL R16, R15, R16, !P2 ;  /* 0x000000100f107207 */ /* 0x000fc60005000000 */
[----:B------:R-:W-:Y:S01]  /*1060*/  IMAD.HI.U32 R6, R12, R2, RZ ;  /* 0x000000020c067227 */ /* 0x000fe200078e00ff */
[----:B------:R-:W-:-:S04]  /*1070*/  @P0 SHF.R.U32.HI R11, RZ, R3, R13 ;  /* 0x00000003ff0b0219 */ /* 0x000fc8000001160d */
[----:B------:R-:W-:Y:S01]  /*1080*/  @P0 SHF.R.U32.HI R12, RZ, R3, R6 ;  /* 0x00000003ff0c0219 */ /* 0x000fe20000011606 */
[----:B------:R-:W-:-:S04]  /*1090*/  IMAD R11, R11, R10, RZ ;  /* 0x0000000a0b0b7224 */ /* 0x000fc800078e02ff */
[----:B------:R-:W-:Y:S01]  /*10a0*/  IMAD R6, R12, R10, RZ ;  /* 0x0000000a0c067224 */ /* 0x000fe200078e02ff */
[----:B------:R-:W-:-:S04]  /*10b0*/  ISETP.GE.AND P1, PT, R5, R11, PT ;  /* 0x0000000b0500720c */ /* 0x000fc80003f26270 */
[----:B------:R-:W-:Y:S01]  /*10c0*/  ISETP.GE.OR P1, PT, R16, R6, P1 ;  /* 0x000000061000720c */ /* 0x000fe20000f26670 */
[----:B------:R-:W-:-:S05]  /*10d0*/  IMAD.HI.U32 R6, R5, R2, RZ ;  /* 0x0000000205067227 */ /* 0x000fca00078e00ff */
[----:B------:R-:W-:-:S04]  /*10e0*/  SHF.R.U32.HI R6, RZ, R3, R6 ;  /* 0x00000003ff067219 */ /* 0x000fc80000011606 */
[----:B------:R-:W-:-:S03]  /*10f0*/  SEL R6, R5, R6, !P0 ;  /* 0x0000000605067207 */ /* 0x000fc60004000000 */
[----:B------:R-:W-:Y:S01]  /*1100*/  @!P1 IMAD.HI.U32 R7, R16, R2, RZ ;  /* 0x0000000210079227 */ /* 0x000fe200078e00ff */
[----:B------:R-:W-:-:S04]  /*1110*/  IADD3 R2, PT, PT, -R6, RZ, RZ ;  /* 0x000000ff06027210 */ /* 0x000fc80007ffe1ff */
[----:B------:R-:W-:Y:S01]  /*1120*/  @!P1 SHF.R.U32.HI R3, RZ, R3, R7 ;  /* 0x00000003ff039219 */ /* 0x000fe20000011607 */
[----:B------:R-:W-:Y:S01]  /*1130*/  IMAD R2, R10, R2, R5 ;  /* 0x000000020a027224 */ /* 0x000fe200078e0205 */
[----:B------:R-:W-:Y:S02]  /*1140*/  IADD3 R7, PT, PT, -R5, RZ, RZ ;  /* 0x000000ff05077210 */ /* 0x000fe40007ffe1ff */
[----:B------:R-:W-:-:S03]  /*1150*/  @!P1 SEL R3, R16, R3, !P0 ;  /* 0x0000000310039207 */ /* 0x000fc60004000000 */
[----:B------:R-:W-:Y:S02]  /*1160*/  IMAD R7, R4, R7, R14 ;  /* 0x0000000704077224 */ /* 0x000fe400078e020e */
[--C-:B------:R-:W-:Y:S02]  /*1170*/  @!P1 IMAD.IADD R6, R6, 0x1, -R3.reuse ;  /* 0x0000000106069824 */ /* 0x100fe400078e0a03 */
[----:B------:R-:W-:Y:S01]  /*1180*/  @!P1 IMAD R3, R2, R12, R3 ;  /* 0x0000000c02039224 */ /* 0x000fe200078e0203 */
[----:B------:R-:W-:Y:S01]  /*1190*/  IADD3 R2, PT, PT, -R16, RZ, RZ ;  /* 0x000000ff10027210 */ /* 0x000fe20007ffe1ff */
[----:B------:R-:W-:Y:S02]  /*11a0*/  @!P1 IMAD R5, R6, R10, R16 ;  /* 0x0000000a06059224 */ /* 0x000fe400078e0210 */
[----:B------:R-:W-:Y:S02]  /*11b0*/  @!P1 IMAD.MOV.U32 R16, RZ, RZ, R3 ;  /* 0x000000ffff109224 */ /* 0x000fe400078e0003 */
[----:B------:R-:W-:-:S02]  /*11c0*/  IMAD R2, R9, R2, R15 ;  /* 0x0000000209027224 */ /* 0x000fc400078e020f */
[----:B------:R-:W-:Y:S02]  /*11d0*/  IMAD R14, R5, R4, R7 ;  /* 0x00000004050e7224 */ /* 0x000fe400078e0207 */
[----:B------:R-:W-:Y:S02]  /*11e0*/  IMAD R15, R16, R9, R2 ;  /* 0x00000009100f7224 */ /* 0x000fe400078e0202 */
.L_x_15:
[----:B------:R-:W1:Y:S01]  /*11f0*/  LDCU UR4, c[0x0][0xb30] ;  /* 0x00016600ff0477ac */ /* 0x000e620008000800 */
[----:B------:R-:W2:Y:S08]  /*1200*/  S2UR UR37, SR_CgaCtaId ;  /* 0x00000000002579c3 */ /* 0x000eb00000008800 */
[----:B------:R-:W3:Y:S01]  /*1210*/  LDC R40, c[0x0][0xb24] ;  /* 0x0002c900ff287b82 */ /* 0x000ee20000000800 */
[----:B-1----:R-:W-:-:S09]  /*1220*/  UISETP.NE.AND UP1, UPT, UR4, 0x1, UPT ;  /* 0x000000010400788c */ /* 0x002fd2000bf25270 */
[----:B--2---:R-:W-:Y:S05]  /*1230*/  BRA.U UP1, `(.L_x_16) ;  /* 0x0000000101407547 */ /* 0x004fea000b800000 */
[----:B------:R-:W1:Y:S08]  /*1240*/  LDC.64 R4, c[0x0][0xb10] ;  /* 0x0002c400ff047b82 */ /* 0x000e700000000a00 */
[----:B------:R-:W2:Y:S08]  /*1250*/  LDC.64 R2, c[0x0][0xb18] ;  /* 0x0002c600ff027b82 */ /* 0x000eb00000000a00 */
[----:B------:R-:W4:Y:S08]  /*1260*/  LDC R6, c[0x0][0xb20] ;  /* 0x0002c800ff067b82 */ /* 0x000f300000000800 */
[----:B------:R-:W3:Y:S01]  /*1270*/  LDC R7, c[0x0][0xb0c] ;  /* 0x0002c300ff077b82 */ /* 0x000ee20000000800 */
[----:B-1----:R-:W-:-:S05]  /*1280*/  IMAD.HI.U32 R4, R15, R4, RZ ;  /* 0x000000040f047227 */ /* 0x002fca00078e00ff */
[----:B------:R-:W-:Y:S01]  /*1290*/  SHF.R.U32.HI R4, RZ, R5, R4 ;  /* 0x00000005ff047219 */ /* 0x000fe20000011604 */
[----:B--2---:R-:W-:Y:S01]  /*12a0*/  IMAD.HI.U32 R3, R14, R3, RZ ;  /* 0x000000030e037227 */ /* 0x004fe200078e00ff */
[----:B------:R-:W-:-:S04]  /*12b0*/  ISETP.NE.AND P0, PT, R2, 0x1, PT ;  /* 0x000000010200780c */ /* 0x000fc80003f05270 */
[----:B----4-:R-:W-:-:S04]  /*12c0*/  SHF.R.U32.HI R3, RZ, R6, R3 ;  /* 0x00000006ff037219 */ /* 0x010fc80000011603 */
[----:B------:R-:W-:Y:S02]  /*12d0*/  SEL R3, R14, R3, !P0 ;  /* 0x000000030e037207 */ /* 0x000fe40004000000 */
[----:B---3--:R-:W-:-:S04]  /*12e0*/  ISETP.NE.AND P1, PT, R7, 0x1, PT ;  /* 0x000000010700780c */ /* 0x008fc80003f25270 */
[----:B------:R-:W-:-:S05]  /*12f0*/  SEL R4, R15, R4, !P1 ;  /* 0x000000040f047207 */ /* 0x000fca0004800000 */
[----:B------:R-:W-:Y:S02]  /*1300*/  IMAD.IADD R5, R3, 0x1, -R4 ;  /* 0x0000000103057824 */ /* 0x000fe400078e0a04 */
[----:B------:R-:W-:Y:S02]  /*1310*/  IMAD.IADD R3, R4, 0x1, -R3 ;  /* 0x0000000104037824 */ /* 0x000fe400078e0a03 */
[----:B------:R-:W-:Y:S02]  /*1320*/  IMAD R15, R5, R7, R15 ;  /* 0x00000007050f7224 */ /* 0x000fe400078e020f */
[----:B------:R-:W-:-:S07]  /*1330*/  IMAD R14, R3, R2, R14 ;  /* 0x00000002030e7224 */ /* 0x000fce00078e020e */
.L_x_16:
[----:B------:R-:W-:Y:S01]  /*1340*/  BAR.SYNC.DEFER_BLOCKING 0x0 ;  /* 0x0000000000007b1d */ /* 0x000fe20000010000 */
[----:B------:R-:W-:Y:S01]  /*1350*/  UISETP.NE.AND UP1, UPT, UR8, 0x2, UPT ;  /* 0x000000020800788c */ /* 0x000fe2000bf25270 */
[----:B------:R-:W-:Y:S02]  /*1360*/  ISETP.NE.OR P5, PT, R0, 0x2, !P5 ;  /* 0x000000020000780c */ /* 0x000fe40006fa5670 */
[----:B------:R-:W-:-:S06]  /*1370*/  LOP3.LUT R2, R93, 0x1f, RZ, 0xc0, !PT ;  /* 0x0000001f5d027812 */ /* 0x000fcc00078ec0ff */
[----:B------:R-:W-:Y:S05]  /*1380*/  BRA.U UP1, `(.L_x_17) ;  /* 0x00000011018c7547 */ /* 0x000fea000b800000 */
[----:B------:R-:W1:Y:S01]  /*1390*/  LDCU UR13, c[0x0][0x38c] ;  /* 0x00007180ff0d77ac */ /* 0x000e620008000800 */
[----:B------:R-:W2:Y:S01]  /*13a0*/  LDC R8, c[0x0][0x370] ;  /* 0x0000dc00ff087b82 */ /* 0x000ea20000000800 */
[----:B------:R-:W-:Y:S01]  /*13b0*/  PLOP3.LUT P1, PT, PT, PT, UP2, 0x80, 0x8 ;  /* 0x000000000008781c */ /* 0x000fe20003f2f028 */
[----:B------:R-:W-:Y:S01]  /*13c0*/  IMAD.MOV.U32 R17, RZ, RZ, 0x1 ;  /* 0x00000001ff117424 */ /* 0x000fe200078e00ff */
[----:B------:R-:W-:Y:S01]  /*13d0*/  ISETP.EQ.OR P4, PT, R2, RZ, P5 ;  /* 0x000000ff0200720c */ /* 0x000fe20002f82670 */
[----:B------:R-:W-:Y:S01]  /*13e0*/  IMAD.MOV.U32 R16, RZ, RZ, RZ ;  /* 0x000000ffff107224 */ /* 0x000fe200078e00ff */
[----:B------:R-:W-:Y:S02]  /*13f0*/  PLOP3.LUT P1, PT, P1, PT, PT, 0x8, 0x80 ;  /* 0x000000000080781c */ /* 0x000fe40000f2e170 */
[----:B------:R-:W-:Y:S01]  /*1400*/  CS2R R12, SRZ ;  /* 0x00000000000c7805 */ /* 0x000fe2000001ff00 */
[----:B------:R-:W-:Y:S01]  /*1410*/  IMAD.MOV.U32 R11, RZ, RZ, 0x1 ;  /* 0x00000001ff0b7424 */ /* 0x000fe200078e00ff */
[----:B------:R-:W4:Y:S01]  /*1420*/  LDC R0, c[0x0][0x374] ;  /* 0x0000dd00ff007b82 */ /* 0x000f220000000800 */
[----:B------:R-:W2:Y:S01]  /*1430*/  LDCU.64 UR22, c[0x0][0x348] ;  /* 0x00006900ff1677ac */ /* 0x000ea20008000a00 */
[----:B------:R-:W-:Y:S01]  /*1440*/  UMOV UR6, URZ ;  /* 0x000000ff00067c82 */ /* 0x000fe20008000000 */
[----:B-1----:R-:W-:-:S04]  /*1450*/  UIADD3 UR5, UPT, UPT, UR13, 0x7f, URZ ;  /* 0x0000007f0d057890 */ /* 0x002fc8000fffe0ff */
[----:B------:R-:W-:-:S04]  /*1460*/  USHF.R.S32.HI UR4, URZ, 0x1f, UR5 ;  /* 0x0000001fff047899 */ /* 0x000fc80008011405 */
[----:B------:R-:W-:-:S04]  /*1470*/  ULEA.HI UR4, UR4, UR5, URZ, 0x7 ;  /* 0x0000000504047291 */ /* 0x000fc8000f8f38ff */
[----:B------:R-:W-:Y:S02]  /*1480*/  USHF.R.S32.HI UR15, URZ, 0x7, UR4 ;  /* 0x00000007ff0f7899 */ /* 0x000fe40008011404 */
[----:B------:R-:W-:Y:S02]  /*1490*/  UIADD3 UR4, UPT, UPT, UR13, -0x1, URZ ;  /* 0xffffffff0d047890 */ /* 0x000fe4000fffe0ff */
[----:B------:R-:W-:Y:S02]  /*14a0*/  UISETP.LT.U32.AND UP0, UPT, UR15, 0x4, UPT ;  /* 0x000000040f00788c */ /* 0x000fe4000bf01070 */
[----:B------:R-:W-:Y:S02]  /*14b0*/  UISETP.GE.U32.AND UP1, UPT, UR4, -0xff, UPT ;  /* 0xffffff010400788c */ /* 0x000fe4000bf26070 */
[----:B------:R-:W-:Y:S02]  /*14c0*/  USEL UR14, UR15, 0x4, UP0 ;  /* 0x000000040f0e7887 */ /* 0x000fe40008000000 */
[----:B------:R-:W-:-:S02]  /*14d0*/  UIADD3 UR13, UPT, UPT, UR13, 0xfe, URZ ;  /* 0x000000fe0d0d7890 */ /* 0x000fc4000fffe0ff */
[----:B------:R-:W-:Y:S02]  /*14e0*/  UIADD3 UR5, UPT, UPT, UR14, -0x1, URZ ;  /* 0xffffffff0e057890 */ /* 0x000fe4000fffe0ff */
[----:B------:R-:W-:-:S03]  /*14f0*/  UIADD3 UR7, UPT, UPT, UR15, -UR14, URZ ;  /* 0x8000000e0f077290 */ /* 0x000fc6000fffe0ff */
[----:B------:R-:W-:-:S04]  /*1500*/  @UP1 UIADD3 UR5, UPT, UPT, UR14, URZ, URZ ;  /* 0x000000ff0e051290 */ /* 0x000fc8000fffe0ff */
[----:B--2---:R-:W-:-:S12]  /*1510*/  UIADD3 UR5, UPT, UPT, UR5, 0x1, URZ ;  /* 0x0000000105057890 */ /* 0x004fd8000fffe0ff */
.L_x_35:
[----:B------:R-:W-:Y:S01]  /*1520*/  UISETP.NE.AND UP0, UPT, UR37, URZ, UPT ;  /* 0x000000ff2500728c */ /* 0x000fe2000bf05270 */
[----:B------:R-:W1:Y:S08]  /*1530*/  S2UR UR37, SR_CgaCtaId ;  /* 0x00000000002579c3 */ /* 0x000e700000008800 */
[----:B------:R-:W-:Y:S05]  /*1540*/  BRA.U UP0, `(.L_x_18) ;  /* 0x0000000100347547 */ /* 0x000fea000b800000 */
[----:B------:R-:W2:Y:S01]  /*1550*/  S2R R2, SR_CgaCtaId ;  /* 0x0000000000027919 */ /* 0x000ea20000008800 */
[----:B------:R-:W-:-:S04]  /*1560*/  MOV R3, 0x400 ;  /* 0x0000040000037802 */ /* 0x000fc80000000f00 */
[----:B--2---:R-:W-:Y:S02]  /*1570*/  LEA R2, R2, R3, 0x18 ;  /* 0x0000000302027211 */ /* 0x004fe400078ec0ff */
[----:B------:R-:W-:-:S03]  /*1580*/  SHF.L.U32 R3, R11, 0x1f, RZ ;  /* 0x0000001f0b037819 */ /* 0x000fc600000006ff */
[----:B------:R-:W-:-:S04]  /*1590*/  IMAD R2, R12, 0x8, R2 ;  /* 0x000000080c027824 */ /* 0x000fc800078e0202 */
[----:B------:R-:W2:Y:S02]  /*15a0*/  SYNCS.PHASECHK.TRANS64.TRYWAIT P0, [R2+URZ+0xf0], R3 ;  /* 0x0000f003020075a7 */ /* 0x000ea400080011ff */
[----:B--2---:R-:W-:Y:S05]  /*15b0*/  @!P0 BRA `(.L_x_19) ;  /* 0x0000006000488947 */ /* 0x004fea0003800000 */
.L_x_115:
[----:B------:R-:W-:Y:S01]  /*15c0*/  VIADD R12, R12, 0x1 ;  /* 0x000000010c0c7836 */ /* 0x000fe20000000000 */
[----:B------:R2:W-:Y:S04]  /*15d0*/  SYNCS.ARRIVE.TRANS64.A1T0 RZ, [R2+URZ+0xe0], RZ ;  /* 0x0000e0ff02ff79a7 */ /* 0x0005e800081000ff */
[----:B------:R-:W-:-:S04]  /*15e0*/  ISETP.NE.AND P0, PT, R12, 0x2, PT ;  /* 0x000000020c00780c */ /* 0x000fc80003f05270 */
[----:B------:R-:W-:Y:S02]  /*15f0*/  SEL R12, R12, RZ, P0 ;  /* 0x000000ff0c0c7207 */ /* 0x000fe40000000000 */
[----:B--2---:R-:W-:-:S04]  /*1600*/  SEL R2, RZ, 0x1, P0 ;  /* 0x00000001ff027807 */ /* 0x004fc80000000000 */
[----:B------:R-:W-:-:S07]  /*1610*/  LOP3.LUT R11, R11, R2, RZ, 0x3c, !PT ;  /* 0x000000020b0b7212 */ /* 0x000fce00078e3cff */
.L_x_18:
[----:B------:R-:W-:Y:S01]  /*1620*/  UMOV UR4, 0x400 ;  /* 0x0000040000047882 */ /* 0x000fe20000000000 */
[----:B------:R-:W-:Y:S01]  /*1630*/  SHF.L.U32 R2, R17, 0x1f, RZ ;  /* 0x0000001f11027819 */ /* 0x000fe200000006ff */
[----:B-1----:R-:W-:Y:S01]  /*1640*/  ULEA UR4, UR37, UR4, 0x18 ;  /* 0x0000000425047291 */ /* 0x002fe2000f8ec0ff */
[----:B------:R-:W-:Y:S01]  /*1650*/  R2UR UR35, R15 ;  /* 0x000000000f2372ca */ /* 0x000fe200000e0000 */
[----:B------:R-:W-:Y:S01]  /*1660*/  UISETP.GE.U32.AND UP0, UPT, UR13, 0xff, UPT ;  /* 0x000000ff0d00788c */ /* 0x000fe2000bf06070 */
[----:B------:R-:W-:Y:S01]  /*1670*/  R2UR UR10, R14 ;  /* 0x000000000e0a72ca */ /* 0x000fe200000e0000 */
[----:B------:R-:W-:Y:S01]  /*1680*/  ULEA UR8, UR6, UR4, 0x3 ;  /* 0x0000000406087291 */ /* 0x000fe2000f8e18ff */
[----:B------:R-:W-:-:S08]  /*1690*/  UMOV UR29, URZ ;  /* 0x000000ff001d7c82 */ /* 0x000fd00008000000 */
[----:B------:R1:W2:Y:S01]  /*16a0*/  SYNCS.PHASECHK.TRANS64.TRYWAIT P0, [UR8+0x20], R2 ;  /* 0x00002002ff0075a7 */ /* 0x0002a20008001108 */
[----:B------:R-:W-:Y:S02]  /*16b0*/  USHF.L.U32 UR35, UR35, 0x7, URZ ;  /* 0x0000000723237899 */ /* 0x000fe400080006ff */
[----:B------:R-:W-:Y:S01]  /*16c0*/  USHF.L.U32 UR10, UR10, 0x6, URZ ;  /* 0x000000060a0a7899 */ /* 0x000fe200080006ff */
[----:B------:R-:W-:Y:S11]  /*16d0*/  BRA.U !UP0, `(.L_x_20) ;  /* 0x0000000108c07547 */ /* 0x000ff6000b800000 */
[----:B------:R-:W-:Y:S01]  /*16e0*/  UMOV UR21, URZ ;  /* 0x000000ff00157c82 */ /* 0x000fe20008000000 */
[----:B------:R-:W-:-:S05]  /*16f0*/  UMOV UR28, UR6 ;  /* 0x00000006001c7c82 */ /* 0x000fca0008000000 */
.L_x_25:
[----:B-1----:R-:W-:Y:S01]  /*1700*/  ULEA UR33, UR28, UR4, 0x3 ;  /* 0x000000041c217291 */ /* 0x002fe2000f8e18ff */
[----:B--2---:R-:W-:Y:S01]  /*1710*/  @!P5 MOV R3, 0xc000 ;  /* 0x0000c0000003d802 */ /* 0x004fe20000000f00 */
[----:B--2---:R-:W-:Y:S10]  /*1720*/  @P0 BRA `(.L_x_21) ;  /* 0x00000000000c0947 */ /* 0x004ff40003800000 */
[----:B------:R-:W-:-:S04]  /*1730*/  SHF.L.U32 R4, R17, 0x1f, RZ ;  /* 0x0000001f11047819 */ /* 0x000fc800000006ff */
[----:B------:R-:W2:Y:S02]  /*1740*/  SYNCS.PHASECHK.TRANS64.TRYWAIT P0, [UR33+0x20], R4 ;  /* 0x00002004ff0075a7 */ /* 0x000ea40008001121 */
[----:B--2---:R-:W-:Y:S05]  /*1750*/  @!P0 BRA `(.L_x_22) ;  /* 0x0000005c00f48947 */ /* 0x004fea0003800000 */
.L_x_21:
[----:B------:R2:W-:Y:S01]  /*1760*/  @!P5 SYNCS.ARRIVE.TRANS64 RZ, [UR33], R3 ;  /* 0x00000003ffffd9a7 */ /* 0x0005e20008000021 */
[----:B------:R-:W-:Y:S04]  /*1770*/  BSSY.RECONVERGENT B0, `(.L_x_23) ;  /* 0x0000003000007945 */ /* 0x000fe80003800200 */
[----:B------:R-:W-:Y:S05]  /*1780*/  @P4 BRA `(.L_x_24) ;  /* 0x0000000000044947 */ /* 0x000fea0003800000 */
[----:B------:R-:W-:Y:S05]  /*1790*/  BPT.TRAP 0x1 ;  /* 0x000000040000795c */ /* 0x000fea0000300000 */
.L_x_24:
[----:B------:R-:W-:Y:S05]  /*17a0*/  BSYNC.RECONVERGENT B0 ;  /* 0x0000000000007941 */ /* 0x000fea0003800200 */
.L_x_23:
[----:B------:R-:W-:Y:S02]  /*17b0*/  UIADD3 UR6, UPT, UPT, UR28, 0x1, URZ ;  /* 0x000000011c067890 */ /* 0x000fe4000fffe0ff */
[----:B------:R-:W-:Y:S02]  /*17c0*/  ULEA UR16, UR28, UR4, 0xf ;  /* 0x000000041c107291 */ /* 0x000fe4000f8e78ff */
[----:B------:R-:W-:Y:S02]  /*17d0*/  UISETP.NE.AND UP0, UPT, UR6, 0x4, UPT ;  /* 0x000000040600788c */ /* 0x000fe4000bf05270 */
[----:B------:R-:W-:Y:S02]  /*17e0*/  UIADD3 UR30, UP1, UPT, UR22, 0x80, URZ ;  /* 0x00000080161e7890 */ /* 0x000fe4000ff3e0ff */
[----:B------:R-:W-:Y:S02]  /*17f0*/  USEL UR9, URZ, 0x1, UP0 ;  /* 0x00000001ff097887 */ /* 0x000fe40008000000 */
[----:B------:R-:W-:-:S02]  /*1800*/  USEL UR6, UR6, URZ, UP0 ;  /* 0x000000ff06067287 */ /* 0x000fc40008000000 */
[----:B------:R-:W-:Y:S02]  /*1810*/  USHF.L.U32 UR34, UR21, 0x7, URZ ;  /* 0x0000000715227899 */ /* 0x000fe400080006ff */
[----:B------:R-:W-:Y:S01]  /*1820*/  ULEA UR8, UR6, UR4, 0x3 ;  /* 0x0000000406087291 */ /* 0x000fe2000f8e18ff */
[----:B------:R-:W-:Y:S01]  /*1830*/  LOP3.LUT R17, R17, UR9, RZ, 0x3c, !PT ;  /* 0x0000000911117c12 */ /* 0x000fe2000f8e3cff */
[----:B------:R-:W-:Y:S02]  /*1840*/  UIADD3 UR26, UP0, UPT, UR22, 0x180, URZ ;  /* 0x00000180161a7890 */ /* 0x000fe4000ff1e0ff */
[----:B------:R-:W-:Y:S01]  /*1850*/  UIADD3 UR32, UPT, UPT, UR16, 0x6400, URZ ;  /* 0x0000640010207890 */ /* 0x000fe2000fffe0ff */
[----:B-1----:R-:W-:Y:S01]  /*1860*/  SHF.L.U32 R2, R17, 0x1f, RZ ;  /* 0x0000001f11027819 */ /* 0x002fe200000006ff */
[----:B------:R-:W-:Y:S02]  /*1870*/  UIADD3.X UR31, UPT, UPT, URZ, UR23, URZ, UP1, !UPT ;  /* 0x00000017ff1f7290 */ /* 0x000fe40008ffe4ff */
[----:B------:R-:W-:Y:S01]  /*1880*/  UIADD3 UR18, UPT, UPT, UR34, 0x40, URZ ;  /* 0x0000004022127890 */ /* 0x000fe2000fffe0ff */
[----:B------:R1:W1:Y:S01]  /*1890*/  SYNCS.PHASECHK.TRANS64.TRYWAIT P0, [UR8+0x20], R2 ;  /* 0x00002002ff0075a7 */ /* 0x0002620008001108 */
[----:B------:R-:W-:-:S02]  /*18a0*/  ULEA UR8, UR28, UR4, 0xe ;  /* 0x000000041c087291 */ /* 0x000fc4000f8e70ff */
[----:B------:R-:W-:Y:S02]  /*18b0*/  UIADD3 UR16, UPT, UPT, UR16, 0xa400, URZ ;  /* 0x0000a40010107890 */ /* 0x000fe4000fffe0ff */
[----:B------:R-:W-:Y:S02]  /*18c0*/  UIADD3 UR8, UPT, UPT, UR8, 0x26400, URZ ;  /* 0x0002640008087890 */ /* 0x000fe4000fffe0ff */
[----:B------:R-:W-:Y:S01]  /*18d0*/  UIADD3.X UR27, UPT, UPT, URZ, UR23, URZ, UP0, !UPT ;  /* 0x00000017ff1b7290 */ /* 0x000fe200087fe4ff */
[----:B------:R-:W-:Y:S01]  /*18e0*/  UMOV UR24, 0x0 ;  /* 0x0000000000187882 */ /* 0x000fe20000000000 */
[----:B------:R-:W-:Y:S01]  /*18f0*/  UMOV UR25, 0x10000000 ;  /* 0x1000000000197882 */ /* 0x000fe20000000000 */
[----:B------:R-:W-:Y:S01]  /*1900*/  UMOV UR17, UR33 ;  /* 0x0000002100117c82 */ /* 0x000fe20008000000 */
[----:B------:R-:W-:Y:S01]  /*1910*/  UMOV UR19, UR35 ;  /* 0x0000002300137c82 */ /* 0x000fe20008000000 */
[----:B------:R-:W-:Y:S01]  /*1920*/  UMOV UR20, UR36 ;  /* 0x0000002400147c82 */ /* 0x000fe20008000000 */
[----:B------:R1:W-:Y:S01]  /*1930*/  UTMALDG.3D [UR32], [UR30], desc[UR24] ;  /* 0x000018201e0075b4 */ /* 0x0003e20008011000 */
[----:B------:R-:W-:Y:S01]  /*1940*/  UMOV UR12, UR36 ;  /* 0x00000024000c7c82 */ /* 0x000fe20008000000 */
[----:B------:R-:W-:Y:S01]  /*1950*/  UMOV UR9, UR33 ;  /* 0x0000002100097c82 */ /* 0x000fe20008000000 */
[----:B------:R-:W-:Y:S01]  /*1960*/  UMOV UR11, UR34 ;  /* 0x00000022000b7c82 */ /* 0x000fe20008000000 */
[----:B------:R-:W-:Y:S01]  /*1970*/  UIADD3 UR21, UPT, UPT, UR21, 0x1, URZ ;  /* 0x0000000115157890 */ /* 0x000fe2000fffe0ff */
[----:B------:R-:W-:Y:S01]  /*1980*/  UMOV UR29, UR5 ;  /* 0x00000005001d7c82 */ /* 0x000fe20008000000 */
[----:B------:R-:W-:Y:S01]  /*1990*/  UMOV UR28, UR6 ;  /* 0x00000006001c7c82 */ /* 0x000fe20008000000 */
[----:B------:R1:W-:Y:S01]  /*19a0*/  UTMALDG.3D [UR16], [UR30], desc[UR24] ;  /* 0x000018101e0075b4 */ /* 0x0003e20008011000 */
[----:B------:R-:W-:Y:S01]  /*19b0*/  UISETP.NE.AND UP0, UPT, UR21, UR5, UPT ;  /* 0x000000051500728c */ /* 0x000fe2000bf05270 */
[----:B------:R1:W-:Y:S08]  /*19c0*/  UTMALDG.3D [UR8], [UR26], desc[UR24] ;  /* 0x000018081a0075b4 */ /* 0x0003f00008011000 */
[----:B------:R-:W-:Y:S05]  /*19d0*/  BRA.U UP0, `(.L_x_25) ;  /* 0xfffffffd00487547 */ /* 0x000fea000b83ffff */
.L_x_20:
[----:B-1----:R-:W-:Y:S01]  /*19e0*/  ULEA UR8, UR6, UR4, 0x3 ;  /* 0x0000000406087291 */ /* 0x002fe2000f8e18ff */
[----:B------:R-:W-:Y:S01]  /*19f0*/  SHF.L.U32 R2, R17, 0x1f, RZ ;  /* 0x0000001f11027819 */ /* 0x000fe200000006ff */
[----:B------:R-:W-:Y:S01]  /*1a00*/  @!P1 SYNCS.ARRIVE.TRANS64.A1T0 RZ, [UR4+0x78], RZ ;  /* 0x000078ffffff99a7 */ /* 0x000fe20008100004 */
[----:B------:R-:W-:-:S06]  /*1a10*/  UISETP.GT.AND UP0, UPT, UR15, UR14, UPT ;  /* 0x0000000e0f00728c */ /* 0x000fcc000bf04270 */
[----:B--2---:R1:W2:Y:S03]  /*1a20*/  SYNCS.PHASECHK.TRANS64.TRYWAIT P0, [UR8+0x20], R2 ;  /* 0x00002002ff0075a7 */ /* 0x0042a60008001108 */
[----:B------:R-:W-:Y:S05]  /*1a30*/  BRA.U !UP0, `(.L_x_26) ;  /* 0x0000000108c47547 */ /* 0x000fea000b800000 */
[----:B------:R-:W-:Y:S01]  /*1a40*/  UIADD3 UR21, UPT, UPT, UR7, UR29, URZ ;  /* 0x0000001d07157290 */ /* 0x000fe2000fffe0ff */
[----:B------:R-:W-:-:S11]  /*1a50*/  UMOV UR34, UR6 ;  /* 0x0000000600227c82 */ /* 0x000fd60008000000 */
.L_x_31:
[----:B-1----:R-:W-:Y:S01]  /*1a60*/  ULEA UR25, UR34, UR4, 0x3 ;  /* 0x0000000422197291 */ /* 0x002fe2000f8e18ff */
[----:B--2---:R-:W-:Y:S01]  /*1a70*/  @!P5 MOV R3, 0xc000 ;  /* 0x0000c0000003d802 */ /* 0x004fe20000000f00 */
[----:B--2---:R-:W-:Y:S10]  /*1a80*/  @P0 BRA `(.L_x_27) ;  /* 0x00000000000c0947 */ /* 0x004ff40003800000 */
[----:B------:R-:W-:-:S04]  /*1a90*/  SHF.L.U32 R4, R17, 0x1f, RZ ;  /* 0x0000001f11047819 */ /* 0x000fc800000006ff */
[----:B------:R-:W2:Y:S02]  /*1aa0*/  SYNCS.PHASECHK.TRANS64.TRYWAIT P0, [UR25+0x20], R4 ;  /* 0x00002004ff0075a7 */ /* 0x000ea40008001119 */
[----:B--2---:R-:W-:Y:S05]  /*1ab0*/  @!P0 BRA `(.L_x_28) ;  /* 0x0000005c00348947 */ /* 0x004fea0003800000 */
.L_x_27:
[----:B------:R2:W-:Y:S01]  /*1ac0*/  @!P5 SYNCS.ARRIVE.TRANS64 RZ, [UR25], R3 ;  /* 0x00000003ffffd9a7 */ /* 0x0005e20008000019 */
[----:B------:R-:W-:Y:S04]  /*1ad0*/  BSSY.RECONVERGENT B0, `(.L_x_29) ;  /* 0x0000003000007945 */ /* 0x000fe80003800200 */
[----:B------:R-:W-:Y:S05]  /*1ae0*/  @P4 BRA `(.L_x_30) ;  /* 0x0000000000044947 */ /* 0x000fea0003800000 */
[----:B------:R-:W-:Y:S05]  /*1af0*/  BPT.TRAP 0x1 ;  /* 0x000000040000795c */ /* 0x000fea0000300000 */
.L_x_30:
[----:B------:R-:W-:Y:S05]  /*1b00*/  BSYNC.RECONVERGENT B0 ;  /* 0x0000000000007941 */ /* 0x000fea0003800200 */
.L_x_29:
        /* <DEDUP_REMOVED lines=17> */
[----:B------:R-:W-:Y:S02]  /*1c20*/  UIADD3.X UR33, UPT, UPT, URZ, UR23, URZ, UP0, !UPT ;  /* 0x00000017ff217290 */ /* 0x000fe400087fe4ff */
[----:B------:R-:W-:Y:S01]  /*1c30*/  UIADD3 UR8, UPT, UPT, UR8, 0x26400, URZ ;  /* 0x0002640008087890 */ /* 0x000fe2000fffe0ff */
[----:B------:R-:W-:Y:S01]  /*1c40*/  UMOV UR30, 0x0 ;  /* 0x00000000001e7882 */ /* 0x000fe20000000000 */
[----:B------:R-:W-:Y:S01]  /*1c50*/  UMOV UR31, 0x10000000 ;  /* 0x10000000001f7882 */ /* 0x000fe20000000000 */
[----:B------:R-:W-:Y:S01]  /*1c60*/  UMOV UR27, UR35 ;  /* 0x00000023001b7c82 */ /* 0x000fe20008000000 */
[----:B------:R-:W-:Y:S01]  /*1c70*/  UMOV UR28, UR36 ;  /* 0x00000024001c7c82 */ /* 0x000fe20008000000 */
        /* <DEDUP_REMOVED lines=9> */
[----:B------:R1:W-:Y:S02]  /*1d10*/  UTMALDG.3D [UR16], [UR38], desc[UR30] ;  /* 0x00001e10260075b4 */ /* 0x0003e40008011000 */
[----:B------:R-:W-:Y:S01]  /*1d20*/  UISETP.NE.AND UP0, UPT, UR29, UR21, UPT ;  /* 0x000000151d00728c */ /* 0x000fe2000bf05270 */
[----:B------:R1:W-:Y:S08]  /*1d30*/  UTMALDG.3D [UR8], [UR32], desc[UR30] ;  /* 0x00001e08200075b4 */ /* 0x0003f00008011000 */
[----:B------:R-:W-:Y:S05]  /*1d40*/  BRA.U UP0, `(.L_x_31) ;  /* 0xfffffffd00447547 */ /* 0x000fea000b83ffff */
.L_x_26:
[C---:B-1----:R-:W-:Y:S01]  /*1d50*/  LEA R2, R16.reuse, UR4, 0x3 ;  /* 0x0000000410027c11 */ /* 0x042fe2000f8e18ff */
[----:B------:R-:W-:Y:S01]  /*1d60*/  NOP ;  /* 0x0000000000007918 */ /* 0x000fe20000000000 */
[----:B--2---:R-:W-:Y:S02]  /*1d70*/  SHF.L.U32 R3, R13, 0x1f, RZ ;  /* 0x0000001f0d037819 */ /* 0x004fe400000006ff */
[----:B------:R-:W-:Y:S02]  /*1d80*/  LEA R4, R16, UR4, 0x4 ;  /* 0x0000000410047c11 */ /* 0x000fe4000f8e20ff */
[----:B------:R-:W1:Y:S02]  /*1d90*/  SYNCS.PHASECHK.TRANS64.TRYWAIT P0, [R2+URZ+0x80], R3 ;  /* 0x00008003020075a7 */ /* 0x000e6400080011ff */
[----:B-1----:R-:W-:Y:S05]  /*1da0*/  @!P0 BRA `(.L_x_32) ;  /* 0x0000005800908947 */ /* 0x002fea0003800000 */
.L_x_118:
[----:B------:R-:W2:Y:S01]  /*1db0*/  LDS.128 R4, [R4+0x110] ;  /* 0x0001100004047984 */ /* 0x000ea20000000c00 */
[----:B---3--:R-:W-:Y:S01]  /*1dc0*/  ISETP.GE.AND P0, PT, R40, 0x1, PT ;  /* 0x000000012800780c */ /* 0x008fe20003f06270 */
[----:B-1----:R-:W-:Y:S01]  /*1dd0*/  VIADD R2, R2, 0x90 ;  /* 0x0000009002027836 */ /* 0x002fe20000000000 */
[----:B------:R-:W-:Y:S01]  /*1de0*/  @!PT LDS RZ, [RZ] ;  /* 0x00000000fffff984 */ /* 0x000fe20000000800 */
[----:B------:R-:W-:Y:S01]  /*1df0*/  @!PT LDS RZ, [RZ] ;  /* 0x00000000fffff984 */ /* 0x000fe20000000800 */
[----:B------:R-:W-:Y:S01]  /*1e00*/  @!PT LDS RZ, [RZ] ;  /* 0x00000000fffff984 */ /* 0x000fe20000000800 */
[----:B------:R-:W-:Y:S01]  /*1e10*/  @!PT LDS RZ, [RZ] ;  /* 0x00000000fffff984 */ /* 0x000fe20000000800 */
[----:B------:R1:W-:Y:S06]  /*1e20*/  MEMBAR.ALL.CTA ;  /* 0x0000000000007992 */ /* 0x0003ec0000008000 */
[----:B-1----:R-:W1:Y:S01]  /*1e30*/  FENCE.VIEW.ASYNC.S ;  /* 0x00000000000073c6 */ /* 0x002e620000000000 */
[----:B------:R-:W-:-:S04]  /*1e40*/  PRMT R2, RZ, 0x654, R2 ;  /* 0x00000654ff027816 */ /* 0x000fc80000000002 */
[----:B-1----:R1:W-:Y:S01]  /*1e50*/  SYNCS.ARRIVE.TRANS64.RED.A1T0 RZ, [R2+URZ], RZ ;  /* 0x000000ff02ff79a7 */ /* 0x0023e200081004ff */
[----:B--2---:R-:W-:-:S13]  /*1e60*/  LOP3.LUT P2, RZ, R6, 0x1, RZ, 0xc0, !PT ;  /* 0x0000000106ff7812 */ /* 0x004fda000784c0ff */
[----:B------:R-:W-:Y:S01]  /*1e70*/  @P2 SHF.R.U32.HI R3, RZ, 0x10, R5 ;  /* 0x00000010ff032819 */ /* 0x000fe20000011605 */
[----:B------:R-:W-:Y:S01]  /*1e80*/  VOTEU.ANY UP0, P2 ;  /* 0x0000000000ff7886 */ /* 0x000fe20001000100 */
[----:B------:R-:W-:Y:S02]  /*1e90*/  @P2 MOV R10, R4 ;  /* 0x00000004000a2202 */ /* 0x000fe40000000f00 */
[----:B------:R-:W-:Y:S02]  /*1ea0*/  @P2 R2UR.BROADCAST UR8, R3 ;  /* 0x00000000030822ca */ /* 0x000fe400008e0000 */
[----:B------:R-:W-:-:S11]  /*1eb0*/  @P2 LOP3.LUT R9, R5, 0xffff, RZ, 0xc0, !PT ;  /* 0x0000ffff05092812 */ /* 0x000fd600078ec0ff */
[----:B------:R-:W-:Y:S01]  /*1ec0*/  @UP0 UMOV UR36, UR8 ;  /* 0x0000000800240c82 */ /* 0x000fe20008000000 */
[----:B-1----:R-:W-:Y:S05]  /*1ed0*/  @!P0 BRA `(.L_x_33) ;  /* 0x0000000000b88947 */ /* 0x002fea0003800000 */
[----:B------:R-:W4:Y:S01]  /*1ee0*/  LDC.64 R4, c[0x0][0xb18] ;  /* 0x0002c600ff047b82 */ /* 0x000f220000000a00 */
[----:B------:R-:W-:-:S07]  /*1ef0*/  ISETP.NE.AND P3, PT, R40, 0x1, PT ;  /* 0x000000012800780c */ /* 0x000fce0003f65270 */
[----:B------:R-:W1:Y:S08]  /*1f00*/  LDC.64 R6, c[0x0][0xb10] ;  /* 0x0002c400ff067b82 */ /* 0x000e700000000a00 */
[----:B------:R-:W2:Y:S08]  /*1f10*/  LDC R14, c[0x0][0xb20] ;  /* 0x0002c800ff0e7b82 */ /* 0x000eb00000000800 */
[----:B------:R-:W3:Y:S01]  /*1f20*/  LDC R15, c[0x0][0xb0c] ;  /* 0x0002c300ff0f7b82 */ /* 0x000ee20000000800 */
[----:B----4-:R-:W-:Y:S01]  /*1f30*/  IMAD.HI.U32 R19, R0, R5, RZ ;  /* 0x0000000500137227 */ /* 0x010fe200078e00ff */
[----:B------:R-:W-:-:S03]  /*1f40*/  ISETP.NE.AND P0, PT, R4, 0x1, PT ;  /* 0x000000010400780c */ /* 0x000fc60003f05270 */
[----:B------:R-:W-:-:S03]  /*1f50*/  IMAD.HI.U32 R5, R9, R5, RZ ;  /* 0x0000000509057227 */ /* 0x000fc600078e00ff */
[----:B------:R-:W4:Y:S01]  /*1f60*/  LDC.64 R2, c[0x0][0xb28] ;  /* 0x0002ca00ff027b82 */ /* 0x000f220000000a00 */
[----:B-1----:R-:W-:-:S04]  /*1f70*/  IMAD.HI.U32 R20, R8, R6, RZ ;  /* 0x0000000608147227 */ /* 0x002fc800078e00ff */
[----:B------:R-:W-:Y:S01]  /*1f80*/  IMAD.HI.U32 R21, R10, R6, RZ ;  /* 0x000000060a157227 */ /* 0x000fe200078e00ff */
[----:B------:R-:W-:Y:S02]  /*1f90*/  SHF.R.U32.HI R20, RZ, R7, R20 ;  /* 0x00000007ff147219 */ /* 0x000fe40000011614 */
[-C--:B--2---:R-:W-:Y:S02]  /*1fa0*/  SHF.R.U32.HI R19, RZ, R14.reuse, R19 ;  /* 0x0000000eff137219 */ /* 0x084fe40000011613 */
[----:B------:R-:W-:Y:S02]  /*1fb0*/  SHF.R.U32.HI R5, RZ, R14, R5 ;  /* 0x0000000eff057219 */ /* 0x000fe40000011605 */
[----:B------:R-:W-:Y:S02]  /*1fc0*/  SEL R19, R0, R19, !P0 ;  /* 0x0000001300137207 */ /* 0x000fe40004000000 */
[----:B------:R-:W-:Y:S02]  /*1fd0*/  SHF.R.U32.HI R21, RZ, R7, R21 ;  /* 0x00000007ff157219 */ /* 0x000fe40000011615 */
[----:B---3--:R-:W-:-:S02]  /*1fe0*/  ISETP.NE.AND P1, PT, R15, 0x1, PT ;  /* 0x000000010f00780c */ /* 0x008fc40003f25270 */
[----:B------:R-:W-:Y:S02]  /*1ff0*/  SEL R5, R9, R5, !P0 ;  /* 0x0000000509057207 */ /* 0x000fe40004000000 */
[----:B------:R-:W-:Y:S02]  /*2000*/  SEL R20, R8, R20, !P1 ;  /* 0x0000001408147207 */ /* 0x000fe40004800000 */
[----:B------:R-:W-:Y:S01]  /*2010*/  SEL R21, R10, R21, !P1 ;  /* 0x000000150a157207 */ /* 0x000fe20004800000 */
[----:B----4-:R-:W-:-:S04]  /*2020*/  IMAD.HI.U32 R18, R19, R2, RZ ;  /* 0x0000000213127227 */ /* 0x010fc800078e00ff */
        /* <DEDUP_REMOVED lines=10> */
[----:B------:R-:W-:-:S04]  /*20d0*/  @!P0 IMAD.HI.U32 R7, R21, R2, RZ ;  /* 0x0000000215078227 */ /* 0x000fc800078e00ff */
[----:B------:R-:W-:Y:S01]  /*20e0*/  IMAD.MOV R2, RZ, RZ, -R6 ;  /* 0x000000ffff027224 */ /* 0x000fe200078e0a06 */
[----:B------:R-:W-:Y:S02]  /*20f0*/  @!P0 SHF.R.U32.HI R3, RZ, R3, R7 ;  /* 0x00000003ff038219 */ /* 0x000fe40000011607 */
[----:B------:R-:W-:Y:S01]  /*2100*/  IADD3 R7, PT, PT, -R5, RZ, RZ ;  /* 0x000000ff05077210 */ /* 0x000fe20007ffe1ff */
[----:B------:R-:W-:Y:S01]  /*2110*/  IMAD R2, R40, R2, R5 ;  /* 0x0000000228027224 */ /* 0x000fe200078e0205 */
        /* <DEDUP_REMOVED lines=10> */
.L_x_33:
[----:B------:R-:W1:Y:S02]  /*21c0*/  LDCU UR8, c[0x0][0xb30] ;  /* 0x00016600ff0877ac */ /* 0x000e640008000800 */
[----:B-1----:R-:W-:-:S09]  /*21d0*/  UISETP.NE.AND UP0, UPT, UR8, 0x1, UPT ;  /* 0x000000010800788c */ /* 0x002fd2000bf05270 */
[----:B------:R-:W-:Y:S05]  /*21e0*/  BRA.U UP0, `(.L_x_34) ;  /* 0x0000000100407547 */ /* 0x000fea000b800000 */
[----:B------:R-:W1:Y:S08]  /*21f0*/  LDC.64 R4, c[0x0][0xb10] ;  /* 0x0002c400ff047b82 */ /* 0x000e700000000a00 */
[----:B------:R-:W2:Y:S08]  /*2200*/  LDC.64 R2, c[0x0][0xb18] ;  /* 0x0002c600ff027b82 */ /* 0x000eb00000000a00 */
[----:B------:R-:W3:Y:S08]  /*2210*/  LDC R6, c[0x0][0xb20] ;  /* 0x0002c800ff067b82 */ /* 0x000ef00000000800 */
[----:B------:R-:W4:Y:S01]  /*2220*/  LDC R7, c[0x0][0xb0c] ;  /* 0x0002c300ff077b82 */ /* 0x000f220000000800 */
[----:B-1----:R-:W-:-:S05]  /*2230*/  IMAD.HI.U32 R4, R10, R4, RZ ;  /* 0x000000040a047227 */ /* 0x002fca00078e00ff */
[----:B------:R-:W-:Y:S01]  /*2240*/  SHF.R.U32.HI R4, RZ, R5, R4 ;  /* 0x00000005ff047219 */ /* 0x000fe20000011604 */
[----:B--2---:R-:W-:Y:S01]  /*2250*/  IMAD.HI.U32 R3, R9, R3, RZ ;  /* 0x0000000309037227 */ /* 0x004fe200078e00ff */
[----:B------:R-:W-:-:S04]  /*2260*/  ISETP.NE.AND P0, PT, R2, 0x1, PT ;  /* 0x000000010200780c */ /* 0x000fc80003f05270 */
[----:B---3--:R-:W-:-:S04]  /*2270*/  SHF.R.U32.HI R3, RZ, R6, R3 ;  /* 0x00000006ff037219 */ /* 0x008fc80000011603 */
[----:B------:R-:W-:Y:S02]  /*2280*/  SEL R3, R9, R3, !P0 ;  /* 0x0000000309037207 */ /* 0x000fe40004000000 */
[----:B----4-:R-:W-:-:S04]  /*2290*/  ISETP.NE.AND P1, PT, R7, 0x1, PT ;  /* 0x000000010700780c */ /* 0x010fc80003f25270 */
[----:B------:R-:W-:-:S05]  /*22a0*/  SEL R4, R10, R4, !P1 ;  /* 0x000000040a047207 */ /* 0x000fca0004800000 */
[----:B------:R-:W-:Y:S02]  /*22b0*/  IMAD.IADD R5, R3, 0x1, -R4 ;  /* 0x0000000103057824 */ /* 0x000fe400078e0a04 */
[----:B------:R-:W-:Y:S02]  /*22c0*/  IMAD.IADD R3, R4, 0x1, -R3 ;  /* 0x0000000104037824 */ /* 0x000fe400078e0a03 */
[----:B------:R-:W-:Y:S02]  /*22d0*/  IMAD R10, R5, R7, R10 ;  /* 0x00000007050a7224 */ /* 0x000fe400078e020a */
[----:B------:R-:W-:-:S07]  /*22e0*/  IMAD R9, R3, R2, R9 ;  /* 0x0000000203097224 */ /* 0x000fce00078e0209 */
.L_x_34:
[----:B------:R-:W-:Y:S01]  /*22f0*/  VIADD R16, R16, 0x1 ;  /* 0x0000000110107836 */ /* 0x000fe20000000000 */
[----:B------:R-:W-:Y:S01]  /*2300*/  PLOP3.LUT P1, PT, PT, PT, PT, 0x80, 0x8 ;  /* 0x000000000008781c */ /* 0x000fe20003f2f070 */
[----:B------:R-:W-:Y:S02]  /*2310*/  IMAD.IADD R15, R10, 0x1, R87 ;  /* 0x000000010a0f7824 */ /* 0x000fe400078e0257 */
[----:B------:R-:W-:Y:S01]  /*2320*/  IMAD.IADD R14, R9, 0x1, R86 ;  /* 0x00000001090e7824 */ /* 0x000fe200078e0256 */
[----:B------:R-:W-:-:S04]  /*2330*/  ISETP.NE.AND P0, PT, R16, 0x2, PT ;  /* 0x000000021000780c */ /* 0x000fc80003f05270 */
[----:B------:R-:W-:Y:S02]  /*2340*/  SEL R2, RZ, 0x1, P0 ;  /* 0x00000001ff027807 */ /* 0x000fe40000000000 */
[----:B------:R-:W-:Y:S02]  /*2350*/  SEL R16, R16, RZ, P0 ;  /* 0x000000ff10107207 */ /* 0x000fe40000000000 */
[----:B------:R-:W-:Y:S01]  /*2360*/  LOP3.LUT R13, R13, R2, RZ, 0x3c, !PT ;  /* 0x000000020d0d7212 */ /* 0x000fe200078e3cff */
[----:B------:R-:W-:Y:S06]  /*2370*/  @P2 BRA `(.L_x_35) ;  /* 0xfffffff000682947 */ /* 0x000fec000383ffff */
[----:B------:R-:W-:Y:S01]  /*2380*/  UIADD3 UR4, UPT, UPT, UR4, 0x20, URZ ;  /* 0x0000002004047890 */ /* 0x000fe2000fffe0ff */
[----:B------:R-:W-:-:S03]  /*2390*/  SHF.L.U32 R2, R17, 0x1f, RZ ;  /* 0x0000001f11027819 */ /* 0x000fc600000006ff */
[----:B------:R-:W-:-:S09]  /*23a0*/  ULEA UR5, UR6, UR4, 0x3 ;  /* 0x0000000406057291 */ /* 0x000fd2000f8e18ff */
[----:B------:R-:W1:Y:S02]  /*23b0*/  SYNCS.PHASECHK.TRANS64.TRYWAIT P0, [UR5], R2 ;  /* 0x00000002ff0075a7 */ /* 0x000e640008001105 */
[----:B-1----:R-:W-:Y:S05]  /*23c0*/  @!P0 BRA `(.L_x_36) ;  /* 0x00000054001c8947 */ /* 0x002fea0003800000 */
.L_x_120:
[----:B------:R-:W-:-:S04]  /*23d0*/  UIADD3 UR6, UPT, UPT, UR6, 0x1, URZ ;  /* 0x0000000106067890 */ /* 0x000fc8000fffe0ff */
[----:B------:R-:W-:-:S04]  /*23e0*/  UISETP.NE.AND UP0, UPT, UR6, 0x4, UPT ;  /* 0x000000040600788c */ /* 0x000fc8000bf05270 */
[----:B------:R-:W-:Y:S02]  /*23f0*/  USEL UR7, URZ, 0x1, UP0 ;  /* 0x00000001ff077887 */ /* 0x000fe40008000000 */
[----:B------:R-:W-:-:S04]  /*2400*/  USEL UR6, UR6, URZ, UP0 ;  /* 0x000000ff06067287 */ /* 0x000fc80008000000 */
[----:B------:R-:W-:Y:S01]  /*2410*/  ULEA UR5, UR6, UR4, 0x3 ;  /* 0x0000000406057291 */ /* 0x000fe2000f8e18ff */
[----:B-1----:R-:W-:-:S04]  /*2420*/  LOP3.LUT R2, R17, UR7, RZ, 0x3c, !PT ;  /* 0x0000000711027c12 */ /* 0x002fc8000f8e3cff */
[----:B------:R-:W-:-:S04]  /*2430*/  SHF.L.U32 R3, R2, 0x1f, RZ ;  /* 0x0000001f02037819 */ /* 0x000fc800000006ff */
[----:B------:R-:W1:Y:S02]  /*2440*/  SYNCS.PHASECHK.TRANS64.TRYWAIT P0, [UR5], R3 ;  /* 0x00000003ff0075a7 */ /* 0x000e640008001105 */
[----:B-1----:R-:W-:Y:S05]  /*2450*/  @!P0 BRA `(.L_x_37) ;  /* 0x0000005400108947 */ /* 0x002fea0003800000 */
.L_x_122:
[----:B------:R-:W-:-:S04]  /*2460*/  UIADD3 UR6, UPT, UPT, UR6, 0x1, URZ ;  /* 0x0000000106067890 */ /* 0x000fc8000fffe0ff */
[----:B------:R-:W-:-:S04]  /*2470*/  UISETP.NE.AND UP0, UPT, UR6, 0x4, UPT ;  /* 0x000000040600788c */ /* 0x000fc8000bf05270 */
[----:B------:R-:W-:Y:S02]  /*2480*/  USEL UR7, URZ, 0x1, UP0 ;  /* 0x00000001ff077887 */ /* 0x000fe40008000000 */
[----:B------:R-:W-:-:S04]  /*2490*/  USEL UR6, UR6, URZ, UP0 ;  /* 0x000000ff06067287 */ /* 0x000fc80008000000 */
[----:B------:R-:W-:Y:S01]  /*24a0*/  ULEA UR5, UR6, UR4, 0x3 ;  /* 0x0000000406057291 */ /* 0x000fe2000f8e18ff */
[----:B------:R-:W-:-:S04]  /*24b0*/  LOP3.LUT R2, R2, UR7, RZ, 0x3c, !PT ;  /* 0x0000000702027c12 */ /* 0x000fc8000f8e3cff */
[----:B-1----:R-:W-:-:S04]  /*24c0*/  SHF.L.U32 R3, R2, 0x1f, RZ ;  /* 0x0000001f02037819 */ /* 0x002fc800000006ff */
[----:B------:R-:W1:Y:S02]  /*24d0*/  SYNCS.PHASECHK.TRANS64.TRYWAIT P0, [UR5], R3 ;  /* 0x00000003ff0075a7 */ /* 0x000e640008001105 */
[----:B-1----:R-:W-:Y:S05]  /*24e0*/  @!P0 BRA `(.L_x_38) ;  /* 0x0000005400048947 */ /* 0x002fea0003800000 */
.L_x_124:
[----:B------:R-:W-:-:S04]  /*24f0*/  UIADD3 UR6, UPT, UPT, UR6, 0x1, URZ ;  /* 0x0000000106067890 */ /* 0x000fc8000fffe0ff */
[----:B------:R-:W-:-:S04]  /*2500*/  UISETP.NE.AND UP0, UPT, UR6, 0x4, UPT ;  /* 0x000000040600788c */ /* 0x000fc8000bf05270 */
[----:B------:R-:W-:Y:S02]  /*2510*/  USEL UR5, URZ, 0x1, UP0 ;  /* 0x00000001ff057887 */ /* 0x000fe40008000000 */
[----:B------:R-:W-:-:S04]  /*2520*/  USEL UR6, UR6, URZ, UP0 ;  /* 0x000000ff06067287 */ /* 0x000fc80008000000 */
[----:B------:R-:W-:Y:S01]  /*2530*/  ULEA UR6, UR6, UR4, 0x3 ;  /* 0x0000000406067291 */ /* 0x000fe2000f8e18ff */
[----:B------:R-:W-:-:S04]  /*2540*/  LOP3.LUT R2, R2, UR5, RZ, 0x3c, !PT ;  /* 0x0000000502027c12 */ /* 0x000fc8000f8e3cff */
[----:B------:R-:W-:Y:S01]  /*2550*/  SHF.L.U32 R2, R2, 0x1f, RZ ;  /* 0x0000001f02027819 */ /* 0x000fe200000006ff */
[----:B-1--4-:R-:W-:-:S07]  /*2560*/  IMAD.U32 R0, RZ, RZ, UR6 ;  /* 0x00000006ff007e24 */ /* 0x012fce000f8e00ff */
.L_x_39:
[----:B-1----:R1:W2:Y:S02]  /*2570*/  SYNCS.PHASECHK.TRANS64.TRYWAIT P0, [R0+URZ], R2 ;  /* 0x00000002000075a7 */ /* 0x0022a400080011ff */
[----:B--2---:R-:W-:Y:S05]  /*2580*/  @!P0 NANOSLEEP.SYNCS 0x989680 ;  /* 0x009896800000895d */ /* 0x004fea0003900000 */
[----:B------:R-:W2:Y:S02]  /*2590*/  @!P0 SYNCS.PHASECHK.TRANS64 P0, [R0+URZ], R2 ;  /* 0x00000002000085a7 */ /* 0x000ea400080010ff */
[----:B--2---:R-:W-:Y:S05]  /*25a0*/  @P0 EXIT ;  /* 0x000000000000094d */ /* 0x004fea0003800000 */
[----:B------:R-:W-:Y:S05]  /*25b0*/  BRA `(.L_x_39) ;  /* 0xfffffffc00ec7947 */ /* 0x000fea000383ffff */
.L_x_17:
[----:B------:R-:W-:-:S04]  /*25c0*/  UISETP.NE.AND UP1, UPT, UR37, URZ, UPT ;  /* 0x000000ff2500728c */ /* 0x000fc8000bf25270 */
[----:B------:R-:W-:-:S09]  /*25d0*/  UISETP.NE.OR UP1, UPT, UR8, 0x1, UP1 ;  /* 0x000000010800788c */ /* 0x000fd20008f25670 */
[----:B------:R-:W-:Y:S05]  /*25e0*/  BRA.U UP1, `(.L_x_40) ;  /* 0x0000000501487547 */ /* 0x000fea000b800000 */
[----:B------:R-:W-:Y:S01]  /*25f0*/  ISETP.NE.AND P2, PT, R2, RZ, PT ;  /* 0x000000ff0200720c */ /* 0x000fe20003f45270 */
[----:B------:R-:W-:Y:S01]  /*2600*/  IMAD.MOV.U32 R12, RZ, RZ, 0x1 ;  /* 0x00000001ff0c7424 */ /* 0x000fe200078e00ff */
[----:B------:R-:W-:Y:S02]  /*2610*/  CS2R R10, SRZ ;  /* 0x00000000000a7805 */ /* 0x000fe4000001ff00 */
[----:B------:R-:W-:Y:S01]  /*2620*/  CS2R R8, SRZ ;  /* 0x0000000000087805 */ /* 0x000fe2000001ff00 */
[----:B------:R-:W-:Y:S01]  /*2630*/  UMOV UR4, 0x400 ;  /* 0x0000040000047882 */ /* 0x000fe20000000000 */
[----:B------:R-:W-:Y:S01]  /*2640*/  UMOV UR6, URZ ;  /* 0x000000ff00067c82 */ /* 0x000fe20008000000 */
[----:B------:R-:W-:-:S12]  /*2650*/  ULEA UR37, UR37, UR4, 0x18 ;  /* 0x0000000425257291 */ /* 0x000fd8000f8ec0ff */
.L_x_44:
[----:B------:R-:W-:Y:S02]  /*2660*/  LEA R0, R8, UR37, 0x3 ;  /* 0x0000002508007c11 */ /* 0x000fe4000f8e18ff */
[----:B------:R-:W-:-:S03]  /*2670*/  SHF.L.U32 R4, R9, 0x1f, RZ ;  /* 0x0000001f09047819 */ /* 0x000fc600000006ff */
[----:B------:R-:W-:Y:S01]  /*2680*/  VIADD R5, R0, 0xf0 ;  /* 0x000000f000057836 */ /* 0x000fe20000000000 */
[----:B------:R-:W1:Y:S02]  /*2690*/  SYNCS.PHASECHK.TRANS64.TRYWAIT P0, [R0+URZ+0xe0], R4 ;  /* 0x0000e004000075a7 */ /* 0x000e6400080011ff */
[----:B-1----:R-:W-:Y:S05]  /*26a0*/  @!P0 BRA `(.L_x_41) ;  /* 0x0000005000ac8947 */ /* 0x002fea0003800000 */
.L_x_125:
[----:B------:R-:W-:Y:S01]  /*26b0*/  ULEA UR5, UR6, UR37, 0x3 ;  /* 0x0000002506057291 */ /* 0x000fe2000f8e18ff */
[----:B-1----:R-:W-:Y:S01]  /*26c0*/  PRMT R0, RZ, 0x654, R5 ;  /* 0x00000654ff007816 */ /* 0x002fe20000000005 */
[----:B------:R-:W-:Y:S01]  /*26d0*/  @!P2 IMAD.MOV.U32 R4, RZ, RZ, 0x10 ;  /* 0x00000010ff04a424 */ /* 0x000fe200078e00ff */
[----:B------:R-:W-:Y:S01]  /*26e0*/  SHF.L.U32 R5, R12, 0x1f, RZ ;  /* 0x0000001f0c057819 */ /* 0x000fe200000006ff */
[----:B------:R-:W-:Y:S01]  /*26f0*/  UIADD3 UR4, UPT, UPT, UR5, 0x80, URZ ;  /* 0x0000008005047890 */ /* 0x000fe2000fffe0ff */
[----:B------:R1:W-:Y:S05]  /*2700*/  SYNCS.ARRIVE.TRANS64.RED.A1T0 RZ, [R0+URZ], RZ ;  /* 0x000000ff00ff79a7 */ /* 0x0003ea00081004ff */
[----:B------:R-:W-:Y:S01]  /*2710*/  IMAD.U32 R6, RZ, RZ, UR4 ;  /* 0x00000004ff067e24 */ /* 0x000fe2000f8e00ff */
[----:B------:R-:W2:Y:S04]  /*2720*/  SYNCS.PHASECHK.TRANS64.TRYWAIT P0, [UR5+0x90], R5 ;  /* 0x00009005ff0075a7 */ /* 0x000ea80008001105 */
[----:B------:R-:W-:Y:S01]  /*2730*/  PRMT R6, R2, 0x654, R6 ;  /* 0x0000065402067816 */ /* 0x000fe20000000006 */
[----:B-12---:R-:W-:Y:S06]  /*2740*/  @!P0 BRA `(.L_x_42) ;  /* 0x0000005000988947 */ /* 0x006fec0003800000 */
.L_x_127:
[----:B------:R-:W-:Y:S01]  /*2750*/  ULEA UR4, UR6, UR37, 0x4 ;  /* 0x0000002506047291 */ /* 0x000fe2000f8e20ff */
[----:B------:R-:W-:Y:S01]  /*2760*/  SEL R3, R6, R3, !P2 ;  /* 0x0000000306037207 */ /* 0x000fe20005000000 */
[----:B------:R-:W-:Y:S01]  /*2770*/  UIADD3 UR5, UPT, UPT, UR5, 0x80, URZ ;  /* 0x0000008005057890 */ /* 0x000fe2000fffe0ff */
[----:B-1----:R-:W-:Y:S01]  /*2780*/  LEA R0, R11, UR37, 0x3 ;  /* 0x000000250b007c11 */ /* 0x002fe2000f8e18ff */
[----:B------:R-:W-:Y:S01]  /*2790*/  UIADD3 UR4, UPT, UPT, UR4, 0x110, URZ ;  /* 0x0000011004047890 */ /* 0x000fe2000fffe0ff */
[----:B------:R1:W-:Y:S01]  /*27a0*/  @!P2 SYNCS.ARRIVE.TRANS64.RED RZ, [R3+URZ], R4 ;  /* 0x0000000403ffa9a7 */ /* 0x0003e200080004ff */
[----:B------:R-:W-:Y:S01]  /*27b0*/  UIADD3 UR6, UPT, UPT, UR6, 0x1, URZ ;  /* 0x0000000106067890 */ /* 0x000fe2000fffe0ff */
[----:B------:R-:W-:-:S03]  /*27c0*/  VIADD R8, R8, 0x1 ;  /* 0x0000000108087836 */ /* 0x000fc60000000000 */
[----:B------:R-:W-:Y:S02]  /*27d0*/  UISETP.NE.AND UP0, UPT, UR6, 0x2, UPT ;  /* 0x000000020600788c */ /* 0x000fe4000bf05270 */
[----:B------:R-:W-:Y:S01]  /*27e0*/  ISETP.NE.AND P0, PT, R8, 0x2, PT ;  /* 0x000000020800780c */ /* 0x000fe20003f05270 */
[----:B------:R-:W-:Y:S06]  /*27f0*/  UGETNEXTWORKID.BROADCAST [UR4], [UR5] ;  /* 0x00000000040073ca */ /* 0x000fec0008000100 */
[----:B------:R-:W-:Y:S02]  /*2800*/  USEL UR4, URZ, 0x1, UP0 ;  /* 0x00000001ff047887 */ /* 0x000fe40008000000 */
[----:B------:R-:W-:-:S04]  /*2810*/  USEL UR6, UR6, URZ, UP0 ;  /* 0x000000ff06067287 */ /* 0x000fc80008000000 */
[----:B------:R-:W-:Y:S02]  /*2820*/  LOP3.LUT R12, R12, UR4, RZ, 0x3c, !PT ;  /* 0x000000040c0c7c12 */ /* 0x000fe4000f8e3cff */
[----:B-1----:R-:W-:-:S04]  /*2830*/  SHF.L.U32 R4, R10, 0x1f, RZ ;  /* 0x0000001f0a047819 */ /* 0x002fc800000006ff */
[----:B------:R-:W1:Y:S02]  /*2840*/  SYNCS.PHASECHK.TRANS64.TRYWAIT P1, [R0+URZ+0x80], R4 ;  /* 0x00008004000075a7 */ /* 0x000e6400080211ff */
[----:B-1----:R-:W-:Y:S05]  /*2850*/  @!P1 BRA `(.L_x_43) ;  /* 0x00000050006c9947 */ /* 0x002fea0003800000 */
.L_x_128:
[C---:B-1----:R-:W-:Y:S01]  /*2860*/  LEA R4, R11.reuse, UR37, 0x4 ;  /* 0x000000250b047c11 */ /* 0x042fe2000f8e20ff */
[----:B------:R-:W-:Y:S01]  /*2870*/  VIADD R0, R0, 0x90 ;  /* 0x0000009000007836 */ /* 0x000fe20000000000 */
[----:B------:R-:W-:Y:S01]  /*2880*/  SEL R8, R8, RZ, P0 ;  /* 0x000000ff08087207 */ /* 0x000fe20000000000 */
[----:B------:R-:W-:-:S03]  /*2890*/  VIADD R11, R11, 0x1 ;  /* 0x000000010b0b7836 */ /* 0x000fc60000000000 */
[----:B------:R-:W1:Y:S01]  /*28a0*/  LDS.128 R4, [R4+0x110] ;  /* 0x0001100004047984 */ /* 0x000e620000000c00 */
[----:B------:R-:W-:Y:S02]  /*28b0*/  PRMT R0, RZ, 0x654, R0 ;  /* 0x00000654ff007816 */ /* 0x000fe40000000000 */
[C---:B------:R-:W-:Y:S01]  /*28c0*/  ISETP.NE.AND P1, PT, R11.reuse, 0x2, PT ;  /* 0x000000020b00780c */ /* 0x040fe20003f25270 */
[----:B------:R-:W-:Y:S01]  /*28d0*/  @!PT LDS RZ, [RZ] ;  /* 0x00000000fffff984 */ /* 0x000fe20000000800 */
[----:B------:R-:W-:Y:S01]  /*28e0*/  @!PT LDS RZ, [RZ] ;  /* 0x00000000fffff984 */ /* 0x000fe20000000800 */
[----:B------:R-:W-:Y:S01]  /*28f0*/  @!PT LDS RZ, [RZ] ;  /* 0x00000000fffff984 */ /* 0x000fe20000000800 */
[----:B------:R-:W-:Y:S01]  /*2900*/  @!PT LDS RZ, [RZ] ;  /* 0x00000000fffff984 */ /* 0x000fe20000000800 */
[----:B------:R2:W-:Y:S06]  /*2910*/  MEMBAR.ALL.CTA ;  /* 0x0000000000007992 */ /* 0x0005ec0000008000 */
[----:B--2---:R-:W2:Y:S01]  /*2920*/  FENCE.VIEW.ASYNC.S ;  /* 0x00000000000073c6 */ /* 0x004ea20000000000 */
[----:B------:R-:W-:Y:S01]  /*2930*/  SEL R11, R11, RZ, P1 ;  /* 0x000000ff0b0b7207 */ /* 0x000fe20000800000 */
[----:B--2---:R2:W-:Y:S01]  /*2940*/  SYNCS.ARRIVE.TRANS64.RED.A1T0 RZ, [R0+URZ], RZ ;  /* 0x000000ff00ff79a7 */ /* 0x0045e200081004ff */
[----:B-1----:R-:W-:-:S02]  /*2950*/  LOP3.LUT P3, RZ, R6, 0x1, RZ, 0xc0, !PT ;  /* 0x0000000106ff7812 */ /* 0x002fc4000786c0ff */
[----:B------:R-:W-:-:S04]  /*2960*/  SEL R4, RZ, 0x1, P1 ;  /* 0x00000001ff047807 */ /* 0x000fc80000800000 */
[----:B------:R-:W-:Y:S02]  /*2970*/  LOP3.LUT R10, R10, R4, RZ, 0x3c, !PT ;  /* 0x000000040a0a7212 */ /* 0x000fe400078e3cff */
[----:B--2---:R-:W-:-:S04]  /*2980*/  SEL R0, RZ, 0x1, P0 ;  /* 0x00000001ff007807 */ /* 0x004fc80000000000 */
[----:B------:R-:W-:Y:S01]  /*2990*/  LOP3.LUT R9, R9, R0, RZ, 0x3c, !PT ;  /* 0x0000000009097212 */ /* 0x000fe200078e3cff */
[----:B------:R-:W-:Y:S06]  /*29a0*/  @P3 BRA `(.L_x_44) ;  /* 0xfffffffc002c3947 */ /* 0x000fec000383ffff */
[----:B------:R-:W-:Y:S01]  /*29b0*/  ULEA UR5, UR6, UR37, 0x3 ;  /* 0x0000002506057291 */ /* 0x000fe2000f8e18ff */
[----:B------:R-:W-:-:S08]  /*29c0*/  SHF.L.U32 R2, R12, 0x1f, RZ ;  /* 0x0000001f0c027819 */ /* 0x000fd000000006ff */
[----:B------:R-:W1:Y:S02]  /*29d0*/  SYNCS.PHASECHK.TRANS64 P0, [UR5+0x90], R2 ;  /* 0x00009002ff0075a7 */ /* 0x000e640008001005 */
[----:B-1----:R-:W-:Y:S05]  /*29e0*/  @P0 BRA `(.L_x_45) ;  /* 0x0000000000080947 */ /* 0x002fea0003800000 */
[----:B------:R-:W1:Y:S02]  /*29f0*/  SYNCS.PHASECHK.TRANS64.TRYWAIT P0, [UR5+0x90], R2 ;  /* 0x00009002ff0075a7 */ /* 0x000e640008001105 */
[----:B-1----:R-:W-:Y:S05]  /*2a00*/  @!P0 BRA `(.L_x_46) ;  /* 0x0000005000148947 */ /* 0x002fea0003800000 */
.L_x_45:
[----:B------:R-:W-:-:S04]  /*2a10*/  UIADD3 UR4, UPT, UPT, UR6, 0x1, URZ ;  /* 0x0000000106047890 */ /* 0x000fc8000fffe0ff */
[----:B------:R-:W-:-:S04]  /*2a20*/  UISETP.NE.AND UP0, UPT, UR4, 0x2, UPT ;  /* 0x000000020400788c */ /* 0x000fc8000bf05270 */
[----:B------:R-:W-:Y:S02]  /*2a30*/  USEL UR7, URZ, 0x1, UP0 ;  /* 0x00000001ff077887 */ /* 0x000fe40008000000 */
[----:B------:R-:W-:-:S04]  /*2a40*/  USEL UR4, UR4, URZ, UP0 ;  /* 0x000000ff04047287 */ /* 0x000fc80008000000 */
[----:B------:R-:W-:Y:S01]  /*2a50*/  ULEA UR4, UR4, UR37, 0x3 ;  /* 0x0000002504047291 */ /* 0x000fe2000f8e18ff */
[----:B-1----:R-:W-:-:S04]  /*2a60*/  LOP3.LUT R2, R12, UR7, RZ, 0x3c, !PT ;  /* 0x000000070c027c12 */ /* 0x002fc8000f8e3cff */
[----:B------:R-:W-:-:S04]  /*2a70*/  SHF.L.U32 R0, R2, 0x1f, RZ ;  /* 0x0000001f02007819 */ /* 0x000fc800000006ff */
[----:B------:R-:W1:Y:S02]  /*2a80*/  SYNCS.PHASECHK.TRANS64 P0, [UR4+0x90], R0 ;  /* 0x00009000ff0075a7 */ /* 0x000e640008001004 */
[----:B-1----:R-:W-:Y:S05]  /*2a90*/  @P0 EXIT ;  /* 0x000000000000094d */ /* 0x002fea0003800000 */
[----:B------:R-:W-:Y:S02]  /*2aa0*/  SHF.L.U32 R2, R2, 0x1f, RZ ;  /* 0x0000001f02027819 */ /* 0x000fe400000006ff */
[----:B------:R-:W-:-:S07]  /*2ab0*/  MOV R0, UR4 ;  /* 0x0000000400007c02 */ /* 0x000fce0008000f00 */
.L_x_47:
[----:B-1----:R1:W2:Y:S02]  /*2ac0*/  SYNCS.PHASECHK.TRANS64.TRYWAIT P0, [R0+URZ+0x90], R2 ;  /* 0x00009002000075a7 */ /* 0x0022a400080011ff */
[----:B--2---:R-:W-:Y:S05]  /*2ad0*/  @!P0 NANOSLEEP.SYNCS 0x989680 ;  /* 0x009896800000895d */ /* 0x004fea0003900000 */
[----:B------:R-:W2:Y:S02]  /*2ae0*/  @!P0 SYNCS.PHASECHK.TRANS64 P0, [R0+URZ+0x90], R2 ;  /* 0x00009002000085a7 */ /* 0x000ea400080010ff */
[----:B--2---:R-:W-:Y:S05]  /*2af0*/  @P0 EXIT ;  /* 0x000000000000094d */ /* 0x004fea0003800000 */
[----:B------:R-:W-:Y:S05]  /*2b00*/  BRA `(.L_x_47) ;  /* 0xfffffffc00ec7947 */ /* 0x000fea000383ffff */
.L_x_40:
[----:B------:R-:W-:-:S09]  /*2b10*/  UISETP.NE.AND UP1, UPT, UR8, URZ, UPT ;  /* 0x000000ff0800728c */ /* 0x000fd2000bf25270 */
[----:B------:R-:W-:Y:S05]  /*2b20*/  BRA.U UP1, `(.L_x_48) ;  /* 0x0000001101207547 */ /* 0x000fea000b800000 */
[----:B------:R-:W-:Y:S01]  /*2b30*/  UMOV UR4, 0x40 ;  /* 0x0000004000047882 */ /* 0x000fe20000000000 */
[----:B------:R-:W-:Y:S01]  /*2b40*/  NOP ;  /* 0x0000000000007918 */ /* 0x000fe20000000000 */
[----:B------:R-:W-:Y:S01]  /*2b50*/  ULEA UR4, UR37, UR4, 0x18 ;  /* 0x0000000425047291 */ /* 0x000fe2000f8ec0ff */
[----:B------:R-:W-:Y:S02]  /*2b60*/  UMOV UR5, 0x400 ;  /* 0x0000040000057882 */ /* 0x000fe40000000000 */
[----:B------:R-:W-:-:S06]  /*2b70*/  ULEA UR37, UR37, UR5, 0x18 ;  /* 0x0000000525257291 */ /* 0x000fcc000f8ec0ff */
[----:B------:R-:W1:Y:S02]  /*2b80*/  LDS.U8 R0, [UR4+0x1c] ;  /* 0x00001c04ff007984 */ /* 0x000e640008000000 */
[----:B-1----:R-:W-:-:S13]  /*2b90*/  ISETP.NE.AND P0, PT, R0, RZ, PT ;  /* 0x000000ff0000720c */ /* 0x002fda0003f05270 */
[----:B------:R-:W-:Y:S05]  /*2ba0*/  @P0 BRA `(.L_x_49) ;  /* 0x0000000000580947 */ /* 0x000fea0003800000 */
[----:B------:R-:W-:-:S13]  /*2bb0*/  ELECT P0, URZ, PT ;  /* 0x0000000000ff782f */ /* 0x000fda0003800000 */
[----:B------:R-:W-:Y:S05]  /*2bc0*/  @!P0 BRA `(.L_x_50) ;  /* 0x0000000000608947 */ /* 0x000fea0003800000 */
[----:B------:R-:W-:Y:S01]  /*2bd0*/  UMOV UR5, 0x10 ;  /* 0x0000001000057882 */ /* 0x000fe20000000000 */
[----:B------:R-:W-:Y:S01]  /*2be0*/  HFMA2 R0, -RZ, RZ, 0, 5.9604644775390625e-08 ;  /* 0x00000001ff007431 */ /* 0x000fe200000001ff */
[----:B------:R-:W-:-:S03]  /*2bf0*/  MOV R2, 0xffff ;  /* 0x0000ffff00027802 */ /* 0x000fc60000000f00 */
[----:B------:R-:W-:Y:S04]  /*2c00*/  DEPBAR.LE SB1, 0x36 ;  /* 0x00009d800000791a */ /* 0x000fe80000000000 */
[----:B------:R-:W1:Y:S02]  /*2c10*/  UTCATOMSWS.FIND_AND_SET.ALIGN UP0, UR5, UR5 ;  /* 0x00000005000575e3 */ /* 0x000e640008000800 */
[----:B-1----:R-:W-:Y:S01]  /*2c20*/  MOV R3, UR5 ;  /* 0x0000000500037c02 */ /* 0x002fe20008000f00 */
[----:B------:R-:W-:Y:S06]  /*2c30*/  BRA.U UP0, `(.L_x_51) ;  /* 0x0000000100187547 */ /* 0x000fec000b800000 */
.L_x_52:
[----:B------:R-:W-:Y:S05]  /*2c40*/  NANOSLEEP 0x64 ;  /* 0x000000640000795d */ /* 0x000fea0003800000 */
[----:B------:R-:W-:-:S05]  /*2c50*/  UMOV UR5, 0x10 ;  /* 0x0000001000057882 */ /* 0x000fca0000000000 */
[----:B------:R-:W-:Y:S04]  /*2c60*/  DEPBAR.LE SB1, 0x36 ;  /* 0x00009d800000791a */ /* 0x000fe80000000000 */
[----:B------:R-:W1:Y:S02]  /*2c70*/  UTCATOMSWS.FIND_AND_SET.ALIGN UP0, UR5, UR5 ;  /* 0x00000005000575e3 */ /* 0x000e640008000800 */
[----:B-1----:R-:W-:Y:S01]  /*2c80*/  MOV R3, UR5 ;  /* 0x0000000500037c02 */ /* 0x002fe20008000f00 */
[----:B------:R-:W-:Y:S05]  /*2c90*/  BRA.U !UP0, `(.L_x_52) ;  /* 0xfffffffd08e87547 */ /* 0x000fea000b83ffff */
.L_x_51:
[-C--:B------:R-:W-:Y:S02]  /*2ca0*/  SHF.L.U32 R2, R2, R3.reuse, RZ ;  /* 0x0000000302027219 */ /* 0x080fe400000006ff */
[----:B------:R-:W-:Y:S01]  /*2cb0*/  SHF.L.U32 R0, R0, R3, RZ ;  /* 0x0000000300007219 */ /* 0x000fe200000006ff */
[----:B------:R-:W-:Y:S02]  /*2cc0*/  IMAD.SHL.U32 R3, R3, 0x20, RZ ;  /* 0x0000002003037824 */ /* 0x000fe400078e00ff */
[----:B------:R1:W-:Y:S04]  /*2cd0*/  ATOMS.OR RZ, [UR4+0x14], R2 ;  /* 0x00001402ffff798c */ /* 0x0003e8000b000004 */
[----:B------:R1:W-:Y:S04]  /*2ce0*/  ATOMS.OR RZ, [UR4+0x18], R0 ;  /* 0x00001800ffff798c */ /* 0x0003e8000b000004 */
[----:B------:R1:W-:Y:S01]  /*2cf0*/  STS [UR37+0x130], R3 ;  /* 0x00013003ff007988 */ /* 0x0003e20008000825 */
[----:B------:R-:W-:Y:S05]  /*2d00*/  BRA `(.L_x_50) ;  /* 0x0000000000107947 */ /* 0x000fea0003800000 */
.L_x_49:
[----:B------:R-:W-:Y:S02]  /*2d10*/  MOV R0, 0xffffffff ;  /* 0xffffffff00007802 */ /* 0x000fe40000000f00 */
[----:B------:R-:W-:-:S03]  /*2d20*/  MOV R2, 0x2d50 ;  /* 0x00002d5000027802 */ /* 0x000fc60000000f00 */
[----:B------:R1:W-:Y:S04]  /*2d30*/  STS [UR37+0x130], R0 ;  /* 0x00013000ff007988 */ /* 0x0003e80008000825 */
[----:B-1-3-5:R-:W-:Y:S05]  /*2d40*/  CALL.REL.NOINC `($__internal_1_$__cuda_sm10x_tcgen05_guardrail_trap_phase_invalid_during_alloc) ;  /* 0x0000005000e87944 */ /* 0x02afea0003c00000 */
.L_x_50:
[----:B------:R-:W-:Y:S05]  /*2d50*/  WARPSYNC.ALL ;  /* 0x0000000000007948 */ /* 0x000fea0003800000 */
[----:B------:R-:W2:Y:S01]  /*2d60*/  S2UR UR5, SR_CgaCtaId ;  /* 0x00000000000579c3 */ /* 0x000ea20000008800 */
[----:B------:R-:W-:Y:S01]  /*2d70*/  UMOV UR4, 0x400 ;  /* 0x0000040000047882 */ /* 0x000fe20000000000 */
[----:B------:R-:W-:-:S06]  /*2d80*/  NOP ;  /* 0x0000000000007918 */ /* 0x000fcc0000000000 */
[----:B------:R-:W-:Y:S06]  /*2d90*/  BAR.ARV 0x6, 0xa0 ;  /* 0x0182800000007b1d */ /* 0x000fec0000002000 */
[----:B------:R-:W4:Y:S01]  /*2da0*/  LDCU UR7, c[0x0][0x38c] ;  /* 0x00007180ff0777ac */ /* 0x000f220008000800 */
[----:B------:R-:W-:Y:S01]  /*2db0*/  IMAD.MOV.U32 R11, RZ, RZ, 0x1 ;  /* 0x00000001ff0b7424 */ /* 0x000fe200078e00ff */
[----:B------:R-:W-:Y:S01]  /*2dc0*/  CS2R R8, SRZ ;  /* 0x0000000000087805 */ /* 0x000fe2000001ff00 */
[----:B------:R-:W-:Y:S01]  /*2dd0*/  IMAD.MOV.U32 R10, RZ, RZ, RZ ;  /* 0x000000ffff0a7224 */ /* 0x000fe200078e00ff */
[----:B------:R-:W3:Y:S01]  /*2de0*/  LDCU UR6, c[0x0][0x38c] ;  /* 0x00007180ff0677ac */ /* 0x000ee20008000800 */
[----:B------:R-:W-:Y:S01]  /*2df0*/  UMOV UR14, URZ ;  /* 0x000000ff000e7c82 */ /* 0x000fe20008000000 */
[----:B------:R-:W-:Y:S01]  /*2e00*/  UMOV UR13, URZ ;  /* 0x000000ff000d7c82 */ /* 0x000fe20008000000 */
[----:B--2---:R-:W-:Y:S01]  /*2e10*/  ULEA UR5, UR5, UR4, 0x18 ;  /* 0x0000000405057291 */ /* 0x004fe2000f8ec0ff */
[----:B------:R-:W-:Y:S01]  /*2e20*/  UMOV UR32, 0x0 ;  /* 0x0000000000207882 */ /* 0x000fe20000000000 */
[----:B------:R-:W-:-:S02]  /*2e30*/  UMOV UR33, 0x8110490 ;  /* 0x0811049000217882 */ /* 0x000fc40000000000 */
[----:B------:R-:W-:Y:S02]  /*2e40*/  UIADD3 UR9, UPT, UPT, UR5, 0x6400, URZ ;  /* 0x0000640005097890 */ /* 0x000fe4000fffe0ff */
[----:B------:R-:W-:Y:S02]  /*2e50*/  UIADD3 UR15, UPT, UPT, UR5, 0x26400, URZ ;  /* 0x00026400050f7890 */ /* 0x000fe4000fffe0ff */
[----:B----4-:R-:W-:Y:S01]  /*2e60*/  UIADD3 UR7, UPT, UPT, UR7, 0x7f, URZ ;  /* 0x0000007f07077890 */ /* 0x010fe2000fffe0ff */
[----:B-1----:R-:W1:Y:S01]  /*2e70*/  LDS R0, [UR5+0x130] ;  /* 0x00013005ff007984 */ /* 0x002e620008000800 */
[----:B------:R-:W-:Y:S02]  /*2e80*/  USHF.R.U32.HI UR9, URZ, 0x4, UR9 ;  /* 0x00000004ff097899 */ /* 0x000fe40008011609 */
[----:B------:R-:W-:Y:S02]  /*2e90*/  USHF.R.S32.HI UR4, URZ, 0x1f, UR7 ;  /* 0x0000001fff047899 */ /* 0x000fe40008011407 */
[----:B------:R-:W-:-:S02]  /*2ea0*/  USHF.R.U32.HI UR15, URZ, 0x4, UR15 ;  /* 0x00000004ff0f7899 */ /* 0x000fc4000801160f */
[----:B------:R-:W-:Y:S02]  /*2eb0*/  ULEA.HI UR4, UR4, UR7, URZ, 0x7 ;  /* 0x0000000704047291 */ /* 0x000fe4000f8f38ff */
[----:B------:R-:W-:Y:S02]  /*2ec0*/  ULOP3.LUT UR9, UR9, 0x3fff, URZ, 0xc0, !UPT ;  /* 0x00003fff09097892 */ /* 0x000fe4000f8ec0ff */
[----:B------:R-:W-:Y:S01]  /*2ed0*/  USHF.R.S32.HI UR4, URZ, 0x7, UR4 ;  /* 0x00000007ff047899 */ /* 0x000fe20008011404 */
[----:B------:R-:W-:Y:S01]  /*2ee0*/  UMOV UR30, 0x0 ;  /* 0x00000000001e7882 */ /* 0x000fe20000000000 */
[----:B------:R-:W-:Y:S02]  /*2ef0*/  UMOV UR31, 0x8110490 ;  /* 0x08110490001f7882 */ /* 0x000fe40000000000 */
[----:B------:R-:W-:Y:S01]  /*2f00*/  UISETP.LT.AND UP0, UPT, UR4, 0x1, UPT ;  /* 0x000000010400788c */ /* 0x000fe2000bf01270 */
[----:B------:R-:W-:Y:S01]  /*2f10*/  UMOV UR28, 0x0 ;  /* 0x00000000001c7882 */ /* 0x000fe20000000000 */
[----:B------:R-:W-:-:S02]  /*2f20*/  UMOV UR29, 0x8110490 ;  /* 0x08110490001d7882 */ /* 0x000fc40000000000 */
[----:B------:R-:W-:Y:S01]  /*2f30*/  USEL UR8, UR4, 0x1, !UP0 ;  /* 0x0000000104087887 */ /* 0x000fe2000c000000 */
[----:B------:R-:W-:Y:S01]  /*2f40*/  UMOV UR26, 0x0 ;  /* 0x00000000001a7882 */ /* 0x000fe20000000000 */
[----:B------:R-:W-:Y:S01]  /*2f50*/  UMOV UR27, 0x8110490 ;  /* 0x08110490001b7882 */ /* 0x000fe20000000000 */
[----:B------:R-:W-:Y:S01]  /*2f60*/  UMOV UR24, 0x0 ;  /* 0x0000000000187882 */ /* 0x000fe20000000000 */
[----:B------:R-:W-:Y:S01]  /*2f70*/  UMOV UR25, 0x8110490 ;  /* 0x0811049000197882 */ /* 0x000fe20000000000 */
[----:B------:R-:W-:Y:S01]  /*2f80*/  UMOV UR22, 0x0 ;  /* 0x0000000000167882 */ /* 0x000fe20000000000 */
[----:B------:R-:W-:Y:S01]  /*2f90*/  UMOV UR23, 0x8110490 ;  /* 0x0811049000177882 */ /* 0x000fe20000000000 */
[----:B------:R-:W-:Y:S02]  /*2fa0*/  ULOP3.LUT UR15, UR15, 0x3fff, URZ, 0xc0, !UPT ;  /* 0x00003fff0f0f7892 */ /* 0x000fe4000f8ec0ff */
[----:B------:R-:W-:Y:S02]  /*2fb0*/  ULOP3.LUT UR9, UR9, 0x10000, URZ, 0xfc, !UPT ;  /* 0x0001000009097892 */ /* 0x000fe4000f8efcff */
[----:B------:R-:W-:-:S02]  /*2fc0*/  UIADD3 UR8, UPT, UPT, -UR8, URZ, URZ ;  /* 0x000000ff08087290 */ /* 0x000fc4000fffe1ff */
[----:B---3--:R-:W-:Y:S01]  /*2fd0*/  UISETP.GE.AND UP3, UPT, UR6, 0x1, UPT ;  /* 0x000000010600788c */ /* 0x008fe2000bf66270 */
[----:B------:R-:W-:Y:S01]  /*2fe0*/  UMOV UR20, 0x0 ;  /* 0x0000000000147882 */ /* 0x000fe20000000000 */
[----:B------:R-:W-:Y:S01]  /*2ff0*/  UMOV UR21, 0x8110490 ;  /* 0x0811049000157882 */ /* 0x000fe20000000000 */
[----:B------:R-:W-:Y:S01]  /*3000*/  UMOV UR18, 0x0 ;  /* 0x0000000000127882 */ /* 0x000fe20000000000 */
[----:B------:R-:W-:Y:S01]  /*3010*/  UMOV UR19, 0x8110490 ;  /* 0x0811049000137882 */ /* 0x000fe20000000000 */
[----:B-1----:R-:W-:-:S15]  /*3020*/  R2UR UR16, R0 ;  /* 0x00000000001072ca */ /* 0x002fde00000e0000 */
.L_x_59:
[----:B------:R-:W-:Y:S02]  /*3030*/  LEA R0, R10, UR5, 0x3 ;  /* 0x000000050a007c11 */ /* 0x000fe4000f8e18ff */
[----:B------:R-:W-:Y:S02]  /*3040*/  SHF.L.U32 R2, R9, 0x1f, RZ ;  /* 0x0000001f09027819 */ /* 0x000fe400000006ff */
[----:B------:R-:W-:Y:S01]  /*3050*/  PLOP3.LUT P0, PT, PT, PT, UP3, 0x80, 0x8 ;  /* 0x000000000008781c */ /* 0x000fe20003f0f038 */
[----:B------:R-:W-:Y:S01]  /*3060*/  VIADD R3, R0, 0x90 ;  /* 0x0000009000037836 */ /* 0x000fe20000000000 */
[----:B-1----:R-:W1:Y:S02]  /*3070*/  SYNCS.PHASECHK.TRANS64.TRYWAIT P1, [R0+URZ+0x80], R2 ;  /* 0x00008002000075a7 */ /* 0x002e6400080211ff */
[----:B-1-3--:R-:W-:Y:S09]  /*3080*/  @!P1 BRA `(.L_x_53) ;  /* 0x00000048008c9947 */ /* 0x00aff20003800000 */
.L_x_130:
[----:B------:R-:W-:Y:S01]  /*3090*/  LEA R4, R10, UR5, 0x4 ;  /* 0x000000050a047c11 */ /* 0x000fe2000f8e20ff */
[----:B------:R-:W-:Y:S01]  /*30a0*/  @UP3 ULEA UR7, UR13, UR5, 0x3 ;  /* 0x000000050d073291 */ /* 0x000fe2000f8e18ff */
[----:B------:R-:W-:Y:S01]  /*30b0*/  PLOP3.LUT P2, PT, PT, PT, PT, 0x80, 0x8 ;  /* 0x000000000008781c */ /* 0x000fe20003f4f070 */
[----:B------:R-:W-:Y:S01]  /*30c0*/  ULEA UR6, UR14, UR5, 0x3 ;  /* 0x000000050e067291 */ /* 0x000fe2000f8e18ff */
[----:B------:R-:W-:Y:S02]  /*30d0*/  PRMT R3, RZ, 0x654, R3 ;  /* 0x00000654ff037816 */ /* 0x000fe40000000003 */
[----:B------:R-:W2:Y:S01]  /*30e0*/  LDS.128 R4, [R4+0x110] ;  /* 0x0001100004047984 */ /* 0x000ea20000000c00 */
[----:B-1----:R-:W-:Y:S02]  /*30f0*/  @P0 SHF.L.U32 R2, R8, 0x1f, RZ ;  /* 0x0000001f08020819 */ /* 0x002fe400000006ff */
[----:B------:R-:W-:Y:S01]  /*3100*/  SHF.L.U32 R0, R11, 0x1f, RZ ;  /* 0x0000001f0b007819 */ /* 0x000fe200000006ff */
[----:B------:R-:W-:Y:S01]  /*3110*/  @!PT LDS RZ, [RZ] ;  /* 0x00000000fffff984 */ /* 0x000fe20000000800 */
[----:B------:R-:W-:Y:S01]  /*3120*/  @!PT LDS RZ, [RZ] ;  /* 0x00000000fffff984 */ /* 0x000fe20000000800 */
[----:B------:R-:W-:Y:S01]  /*3130*/  @!PT LDS RZ, [RZ] ;  /* 0x00000000fffff984 */ /* 0x000fe20000000800 */
[----:B------:R-:W-:Y:S01]  /*3140*/  @!PT LDS RZ, [RZ] ;  /* 0x00000000fffff984 */ /* 0x000fe20000000800 */
[----:B------:R1:W-:Y:S06]  /*3150*/  MEMBAR.ALL.CTA ;  /* 0x0000000000007992 */ /* 0x0003ec0000008000 */
[----:B-1----:R-:W1:Y:S02]  /*3160*/  FENCE.VIEW.ASYNC.S ;  /* 0x00000000000073c6 */ /* 0x002e640000000000 */
[----:B-1----:R1:W-:Y:S01]  /*3170*/  SYNCS.ARRIVE.TRANS64.RED.A1T0 RZ, [R3+URZ], RZ ;  /* 0x000000ff03ff79a7 */ /* 0x0023e200081004ff */
[----:B------:R1:W3:Y:S01]  /*3180*/  @P0 SYNCS.PHASECHK.TRANS64.TRYWAIT P2, [UR7], R2 ;  /* 0x00000002ff0005a7 */ /* 0x0002e20008041107 */
[----:B------:R-:W-:Y:S01]  /*3190*/  ULEA UR7, UR14, UR16, 0x6 ;  /* 0x000000100e077291 */ /* 0x000fe2000f8e30ff */
[----:B--2---:R-:W-:Y:S01]  /*31a0*/  LOP3.LUT P1, RZ, R6, 0x1, RZ, 0xc0, !PT ;  /* 0x0000000106ff7812 */ /* 0x004fe2000782c0ff */
[----:B------:R-:W2:Y:S02]  /*31b0*/  SYNCS.PHASECHK.TRANS64.TRYWAIT P0, [UR6+0xc0], R0 ;  /* 0x0000c000ff0075a7 */ /* 0x000ea40008001106 */
[----:B-123--:R-:W-:Y:S10]  /*31c0*/  @!P0 BRA `(.L_x_54) ;  /* 0x0000004800508947 */ /* 0x00eff40003800000 */
.L_x_132:
[----:B------:R-:W-:Y:S01]  /*31d0*/  IADD3 R10, PT, PT, R10, 0x1, RZ ;  /* 0x000000010a0a7810 */ /* 0x000fe20007ffe0ff */
[----:B------:R-:W-:Y:S06]  /*31e0*/  BRA.U !UP3, `(.L_x_55) ;  /* 0x000000050b107547 */ /* 0x000fec000b800000 */
[----:B------:R-:W-:Y:S01]  /*31f0*/  UPLOP3.LUT UP4, UPT, UPT, UPT, UPT, 0x40, 0x4 ;  /* 0x000000000004789c */ /* 0x000fe20003f8e870 */
[----:B------:R-:W-:Y:S01]  /*3200*/  UMOV UR12, UR8 ;  /* 0x00000008000c7c82 */ /* 0x000fe20008000000 */
[----:B------:R-:W-:Y:S01]  /*3210*/  UMOV UR11, UR4 ;  /* 0x00000004000b7c82 */ /* 0x000fe20008000000 */
[----:B------:R-:W-:-:S08]  /*3220*/  UMOV UR17, UR13 ;  /* 0x0000000d00117c82 */ /* 0x000fd00008000000 */
.L_x_58:
[----:B------:R-:W-:Y:S02]  /*3230*/  UIADD3 UR12, UPT, UPT, UR12, 0x1, URZ ;  /* 0x000000010c0c7890 */ /* 0x000fe4000fffe0ff */
[----:B--2---:R-:W-:Y:S02]  /*3240*/  ULEA UR10, UR17, UR5, 0x3 ;  /* 0x00000005110a7291 */ /* 0x004fe4000f8e18ff */
[----:B------:R-:W-:Y:S01]  /*3250*/  UISETP.NE.AND UP0, UPT, UR12, URZ, UPT ;  /* 0x000000ff0c00728c */ /* 0x000fe2000bf05270 */
[----:B---3--:R-:W-:Y:S10]  /*3260*/  @P2 BRA `(.L_x_56) ;  /* 0x00000000000c2947 */ /* 0x008ff40003800000 */
[----:B-1----:R-:W-:Y:S04]  /*3270*/  SHF.L.U32 R2, R8, 0x1f, RZ ;  /* 0x0000001f08027819 */ /* 0x002fe800000006ff */
[----:B------:R-:W1:Y:S02]  /*3280*/  SYNCS.PHASECHK.TRANS64.TRYWAIT P0, [UR10], R2 ;  /* 0x00000002ff0075a7 */ /* 0x000e64000800110a */
[----:B-1----:R-:W-:Y:S05]  /*3290*/  @!P0 BRA `(.L_x_57) ;  /* 0x0000004800348947 */ /* 0x002fea0003800000 */
.L_x_56:
[----:B------:R-:W-:Y:S01]  /*32a0*/  UISETP.NE.AND UP1, UPT, UR11, 0x1, UPT ;  /* 0x000000010b00788c */ /* 0x000fe2000bf25270 */
[----:B------:R-:W-:Y:S01]  /*32b0*/  PLOP3.LUT P2, PT, PT, PT, PT, 0x80, 0x8 ;  /* 0x000000000008781c */ /* 0x000fe20003f4f070 */
[----:B------:R-:W-:Y:S02]  /*32c0*/  UIADD3 UR13, UPT, UPT, UR17, 0x1, URZ ;  /* 0x00000001110d7890 */ /* 0x000fe4000fffe0ff */
[----:B------:R-:W-:Y:S02]  /*32d0*/  ULEA UR64, UR17, UR15, 0xa ;  /* 0x0000000f11407291 */ /* 0x000fe4000f8e50ff */
[----:B------:R-:W-:Y:S01]  /*32e0*/  UISETP.NE.AND UP2, UPT, UR13, 0x4, UPT ;  /* 0x000000040d00788c */ /* 0x000fe2000bf45270 */
[----:B------:R-:W-:Y:S01]  /*32f0*/  PLOP3.LUT P0, PT, PT, PT, UP1, 0x80, 0x8 ;  /* 0x000000000008781c */ /* 0x000fe20003f0f018 */
[----:B------:R-:W-:Y:S02]  /*3300*/  ULEA UR62, UR17, UR9, 0xb ;  /* 0x00000009113e7291 */ /* 0x000fe4000f8e58ff */
[----:B------:R-:W-:Y:S02]  /*3310*/  USEL UR35, URZ, 0x1, UP2 ;  /* 0x00000001ff237887 */ /* 0x000fe40009000000 */
[----:B------:R-:W-:Y:S02]  /*3320*/  USEL UR13, UR13, URZ, UP2 ;  /* 0x000000ff0d0d7287 */ /* 0x000fe40009000000 */
[----:B------:R-:W-:Y:S02]  /*3330*/  UIADD3 UR60, UPT, UPT, UR64, 0x80, URZ ;  /* 0x00000080403c7890 */ /* 0x000fe4000fffe0ff */
[----:B------:R-:W-:Y:S01]  /*3340*/  @UP1 ULEA UR34, UR13, UR5, 0x3 ;  /* 0x000000050d221291 */ /* 0x000fe2000f8e18ff */
[----:B------:R-:W-:Y:S01]  /*3350*/  LOP3.LUT R8, R8, UR35, RZ, 0x3c, !PT ;  /* 0x0000002308087c12 */ /* 0x000fe2000f8e3cff */
[----:B------:R-:W-:Y:S02]  /*3360*/  UIADD3 UR58, UPT, UPT, UR62, 0x2, URZ ;  /* 0x000000023e3a7890 */ /* 0x000fe4000fffe0ff */
[----:B------:R-:W-:Y:S01]  /*3370*/  UIADD3 UR56, UPT, UPT, UR64, 0x100, URZ ;  /* 0x0000010040387890 */ /* 0x000fe2000fffe0ff */
[----:B-1----:R-:W-:Y:S01]  /*3380*/  @P0 SHF.L.U32 R0, R8, 0x1f, RZ ;  /* 0x0000001f08000819 */ /* 0x002fe200000006ff */
[----:B------:R-:W-:Y:S02]  /*3390*/  UIADD3 UR54, UPT, UPT, UR62, 0x4, URZ ;  /* 0x000000043e367890 */ /* 0x000fe4000fffe0ff */
[----:B------:R-:W-:Y:S01]  /*33a0*/  UIADD3 UR52, UPT, UPT, UR64, 0x180, URZ ;  /* 0x0000018040347890 */ /* 0x000fe2000fffe0ff */
[----:B------:R2:W3:Y:S01]  /*33b0*/  @P0 SYNCS.PHASECHK.TRANS64.TRYWAIT P2, [UR34], R0 ;  /* 0x00000000ff0005a7 */ /* 0x0004e20008041122 */
[----:B------:R-:W-:Y:S02]  /*33c0*/  UIADD3 UR50, UPT, UPT, UR62, 0x6, URZ ;  /* 0x000000063e327890 */ /* 0x000fe4000fffe0ff */
        /* <DEDUP_REMOVED lines=9> */
[----:B------:R-:W-:Y:S01]  /*3460*/  UIADD3 UR11, UPT, UPT, UR11, -0x1, URZ ;  /* 0xffffffff0b0b7890 */ /* 0x000fe2000fffe0ff */
[----:B------:R-:W-:Y:S01]  /*3470*/  UMOV UR65, 0x40004040 ;  /* 0x4000404000417882 */ /* 0x000fe20000000000 */
[----:B------:R-:W-:Y:S01]  /*3480*/  UMOV UR63, 0x40004040 ;  /* 0x40004040003f7882 */ /* 0x000fe20000000000 */
[----:B------:R-:W-:Y:S01]  /*3490*/  UMOV UR61, 0x40004040 ;  /* 0x40004040003d7882 */ /* 0x000fe20000000000 */
[----:B------:R2:W-:Y:S01]  /*34a0*/  UTCHMMA gdesc[UR62], gdesc[UR64], tmem[UR7], tmem[UR32], idesc[UR33], UP4 ;  /* 0x00ff20403e0075ea */ /* 0x0005e2000a000007 */
[----:B------:R-:W-:Y:S01]  /*34b0*/  UPLOP3.LUT UP4, UPT, UPT, UPT, UPT, 0x80, 0x8 ;  /* 0x000000000008789c */ /* 0x000fe20003f8f070 */
[----:B------:R-:W-:Y:S01]  /*34c0*/  UMOV UR59, 0x40004040 ;  /* 0x40004040003b7882 */ /* 0x000fe20000000000 */
[----:B------:R-:W-:Y:S01]  /*34d0*/  UMOV UR57, 0x40004040 ;  /* 0x4000404000397882 */ /* 0x000fe20000000000 */
[----:B------:R2:W-:Y:S01]  /*34e0*/  UTCHMMA gdesc[UR58], gdesc[UR60], tmem[UR7], tmem[UR30], idesc[UR31], UPT ;  /* 0x00ff1e3c3a0075ea */ /* 0x0005e2000b800007 */
        /* <DEDUP_REMOVED lines=14> */
[----:B------:R-:W-:Y:S01]  /*35d0*/  UMOV UR35, 0x40004040 ;  /* 0x4000404000237882 */ /* 0x000fe20000000000 */
[----:B------:R2:W-:Y:S01]  /*35e0*/  UTCHMMA gdesc[UR38], gdesc[UR40], tmem[UR7], tmem[UR20], idesc[UR21], UPT ;  /* 0x00ff1428260075ea */ /* 0x0005e2000b800007 */
[----:B------:R2:W-:Y:S01]  /*35f0*/  UTCHMMA gdesc[UR34], gdesc[UR36], tmem[UR7], tmem[UR18], idesc[UR19], UPT ;  /* 0x00ff1224220075ea */ /* 0x0005e2000b800007 */
[----:B------:R2:W-:Y:S01]  /*3600*/  UTCBAR [UR10], URZ ;  /* 0x000000ff0a0073e9 */ /* 0x0005e200080000ff */
[----:B------:R-:W-:Y:S01]  /*3610*/  UMOV UR17, UR13 ;  /* 0x0000000d00117c82 */ /* 0x000fe20008000000 */
[----:B------:R-:W-:Y:S05]  /*3620*/  BRA.U UP0, `(.L_x_58) ;  /* 0xfffffffd00007547 */ /* 0x000fea000b83ffff */
.L_x_55:
[----:B------:R-:W-:Y:S01]  /*3630*/  UIADD3 UR14, UPT, UPT, UR14, 0x1, URZ ;  /* 0x000000010e0e7890 */ /* 0x000fe2000fffe0ff */
[C---:B------:R-:W-:Y:S01]  /*3640*/  ISETP.NE.AND P0, PT, R10.reuse, 0x2, PT ;  /* 0x000000020a00780c */ /* 0x040fe20003f05270 */
[----:B--2---:R-:W-:Y:S02]  /*3650*/  UIADD3 UR7, UPT, UPT, UR6, 0xa0, URZ ;  /* 0x000000a006077890 */ /* 0x004fe4000fffe0ff */
[----:B------:R-:W-:Y:S01]  /*3660*/  UISETP.NE.AND UP0, UPT, UR14, 0x4, UPT ;  /* 0x000000040e00788c */ /* 0x000fe2000bf05270 */
[----:B-1----:R-:W-:Y:S02]  /*3670*/  SEL R0, RZ, 0x1, P0 ;  /* 0x00000001ff007807 */ /* 0x002fe40000000000 */
[----:B------:R-:W-:Y:S01]  /*3680*/  SEL R10, R10, RZ, P0 ;  /* 0x000000ff0a0a7207 */ /* 0x000fe20000000000 */
[----:B------:R-:W-:Y:S01]  /*3690*/  USEL UR6, URZ, 0x1, UP0 ;  /* 0x00000001ff067887 */ /* 0x000fe20008000000 */
[----:B------:R-:W-:Y:S01]  /*36a0*/  LOP3.LUT R9, R9, R0, RZ, 0x3c, !PT ;  /* 0x0000000009097212 */ /* 0x000fe200078e3cff */
[----:B------:R-:W-:Y:S01]  /*36b0*/  USEL UR14, UR14, URZ, UP0 ;  /* 0x000000ff0e0e7287 */ /* 0x000fe20008000000 */
[----:B------:R1:W-:Y:S03]  /*36c0*/  UTCBAR [UR7], URZ ;  /* 0x000000ff070073e9 */ /* 0x0003e600080000ff */
[----:B------:R-:W-:Y:S01]  /*36d0*/  LOP3.LUT R11, R11, UR6, RZ, 0x3c, !PT ;  /* 0x000000060b0b7c12 */ /* 0x000fe2000f8e3cff */
[----:B------:R-:W-:Y:S07]  /*36e0*/  @P1 BRA `(.L_x_59) ;  /* 0xfffffff800501947 */ /* 0x000fee000383ffff */
[----:B------:R-:W2:Y:S01]  /*36f0*/  S2UR UR4, SR_CgaCtaId ;  /* 0x00000000000479c3 */ /* 0x000ea20000008800 */
[----:B------:R-:W-:Y:S01]  /*3700*/  ELECT P0, URZ, PT ;  /* 0x0000000000ff782f */ /* 0x000fe20003800000 */
[----:B------:R-:W-:Y:S01]  /*3710*/  IMAD.MOV.U32 R0, RZ, RZ, 0x1 ;  /* 0x00000001ff007424 */ /* 0x000fe200078e00ff */
[----:B------:R-:W-:Y:S01]  /*3720*/  UIADD3 UR5, UPT, UPT, UR5, 0xc0, URZ ;  /* 0x000000c005057890 */ /* 0x000fe2000fffe0ff */
[----:B------:R-:W-:Y:S01]  /*3730*/  SHF.L.U32 R2, R11, 0x1f, RZ ;  /* 0x0000001f0b027819 */ /* 0x000fe200000006ff */
[----:B------:R-:W-:-:S03]  /*3740*/  UMOV UR6, 0x40 ;  /* 0x0000004000067882 */ /* 0x000fc60000000000 */
[----:B------:R-:W-:Y:S01]  /*3750*/  UVIRTCOUNT.DEALLOC.SMPOOL 0x80 ;  /* 0x000000800000784c */ /* 0x000fe20000000000 */
[----:B--2---:R-:W-:Y:S02]  /*3760*/  ULEA UR4, UR4, UR6, 0x18 ;  /* 0x0000000604047291 */ /* 0x004fe4000f8ec0ff */
[----:B------:R-:W-:-:S07]  /*3770*/  ULEA UR6, UR14, UR5, 0x3 ;  /* 0x000000050e067291 */ /* 0x000fce000f8e18ff */
[----:B------:R2:W-:Y:S02]  /*3780*/  @P0 STS.U8 [UR4+0x1c], R0 ;  /* 0x00001c00ff000988 */ /* 0x0005e40008000004 */
[----:B------:R-:W4:Y:S02]  /*3790*/  SYNCS.PHASECHK.TRANS64.TRYWAIT P0, [UR6], R2 ;  /* 0x00000002ff0075a7 */ /* 0x000f240008001106 */
[----:B--2-4-:R-:W-:Y:S05]  /*37a0*/  @!P0 BRA `(.L_x_60) ;  /* 0x0000004400088947 */ /* 0x014fea0003800000 */
.L_x_135:
[----:B-1----:R-:W-:-:S04]  /*37b0*/  UIADD3 UR7, UPT, UPT, UR14, 0x1, URZ ;  /* 0x000000010e077890 */ /* 0x002fc8000fffe0ff */
[----:B------:R-:W-:-:S04]  /*37c0*/  UISETP.NE.AND UP0, UPT, UR7, 0x4, UPT ;  /* 0x000000040700788c */ /* 0x000fc8000bf05270 */
[----:B------:R-:W-:Y:S02]  /*37d0*/  USEL UR8, URZ, 0x1, UP0 ;  /* 0x00000001ff087887 */ /* 0x000fe40008000000 */
[----:B------:R-:W-:-:S04]  /*37e0*/  USEL UR7, UR7, URZ, UP0 ;  /* 0x000000ff07077287 */ /* 0x000fc80008000000 */
[----:B------:R-:W-:Y:S01]  /*37f0*/  ULEA UR6, UR7, UR5, 0x3 ;  /* 0x0000000507067291 */ /* 0x000fe2000f8e18ff */
[----:B--2---:R-:W-:-:S04]  /*3800*/  LOP3.LUT R2, R11, UR8, RZ, 0x3c, !PT ;  /* 0x000000080b027c12 */ /* 0x004fc8000f8e3cff */
[----:B------:R-:W-:-:S04]  /*3810*/  SHF.L.U32 R3, R2, 0x1f, RZ ;  /* 0x0000001f02037819 */ /* 0x000fc800000006ff */
[----:B------:R-:W1:Y:S02]  /*3820*/  SYNCS.PHASECHK.TRANS64.TRYWAIT P0, [UR6], R3 ;  /* 0x00000003ff0075a7 */ /* 0x000e640008001106 */
[----:B-1----:R-:W-:Y:S05]  /*3830*/  @!P0 BRA `(.L_x_61) ;  /* 0x0000004000fc8947 */ /* 0x002fea0003800000 */
.L_x_137:
        /* <DEDUP_REMOVED lines=9> */
.L_x_139:
[----:B------:R-:W-:-:S04]  /*38d0*/  UIADD3 UR7, UPT, UPT, UR7, 0x1, URZ ;  /* 0x0000000107077890 */ /* 0x000fc8000fffe0ff */
[----:B------:R-:W-:-:S04]  /*38e0*/  UISETP.NE.AND UP0, UPT, UR7, 0x4, UPT ;  /* 0x000000040700788c */ /* 0x000fc8000bf05270 */
[----:B------:R-:W-:Y:S02]  /*38f0*/  USEL UR6, URZ, 0x1, UP0 ;  /* 0x00000001ff067887 */ /* 0x000fe40008000000 */
[----:B------:R-:W-:-:S04]  /*3900*/  USEL UR7, UR7, URZ, UP0 ;  /* 0x000000ff07077287 */ /* 0x000fc80008000000 */
[----:B------:R-:W-:Y:S01]  /*3910*/  ULEA UR7, UR7, UR5, 0x3 ;  /* 0x0000000507077291 */ /* 0x000fe2000f8e18ff */
[----:B------:R-:W-:-:S04]  /*3920*/  LOP3.LUT R2, R2, UR6, RZ, 0x3c, !PT ;  /* 0x0000000602027c12 */ /* 0x000fc8000f8e3cff */
[----:B------:R-:W-:-:S04]  /*3930*/  SHF.L.U32 R2, R2, 0x1f, RZ ;  /* 0x0000001f02027819 */ /* 0x000fc800000006ff */
[----:B------:R-:W2:Y:S02]  /*3940*/  SYNCS.PHASECHK.TRANS64.TRYWAIT P0, [UR7], R2 ;  /* 0x00000002ff0075a7 */ /* 0x000ea40008001107 */
[----:B--2---:R-:W-:Y:S05]  /*3950*/  @!P0 BRA `(.L_x_63) ;  /* 0x0000004000e48947 */ /* 0x004fea0003800000 */
.L_x_141:
[----:B------:R-:W-:Y:S01]  /*3960*/  NOP ;  /* 0x0000000000007918 */ /* 0x000fe20000000000 */
[----:B-1----:R-:W1:Y:S01]  /*3970*/  LDS R0, [UR4+0x14] ;  /* 0x00001404ff007984 */ /* 0x002e620008000800 */
[----:B------:R-:W-:Y:S01]  /*3980*/  ULOP3.LUT UR6, UR16, 0xffff, URZ, 0xc0, !UPT ;  /* 0x0000ffff10067892 */ /* 0x000fe2000f8ec0ff */
[----:B------:R-:W-:Y:S01]  /*3990*/  UMOV UR8, 0xffff ;  /* 0x0000ffff00087882 */ /* 0x000fe20000000000 */
[----:B------:R-:W-:Y:S02]  /*39a0*/  UMOV UR5, 0x1 ;  /* 0x0000000100057882 */ /* 0x000fe40000000000 */
[----:B------:R-:W-:-:S04]  /*39b0*/  USHF.R.U32.HI UR6, URZ, 0x5, UR6 ;  /* 0x00000005ff067899 */ /* 0x000fc80008011606 */
[----:B------:R-:W-:Y:S02]  /*39c0*/  USHF.L.U32 UR8, UR8, UR6, URZ ;  /* 0x0000000608087299 */ /* 0x000fe400080006ff */
[----:B------:R-:W-:-:S04]  /*39d0*/  USHF.L.U32 UR5, UR5, UR6, URZ ;  /* 0x0000000605057299 */ /* 0x000fc800080006ff */
[----:B-1----:R-:W-:-:S04]  /*39e0*/  LOP3.LUT R0, R0, UR8, RZ, 0xc0, !PT ;  /* 0x0000000800007c12 */ /* 0x002fc8000f8ec0ff */
[----:B------:R-:W-:-:S13]  /*39f0*/  ISETP.NE.AND P0, PT, R0, UR8, PT ;  /* 0x0000000800007c0c */ /* 0x000fda000bf05270 */
[----:B------:R-:W-:Y:S05]  /*3a00*/  @P0 BRA `(.L_x_64) ;  /* 0x0000000000580947 */ /* 0x000fea0003800000 */
[----:B------:R-:W1:Y:S02]  /*3a10*/  LDS R0, [UR4+0x18] ;  /* 0x00001804ff007984 */ /* 0x000e640008000800 */
[----:B-1----:R-:W-:-:S04]  /*3a20*/  LOP3.LUT R0, R0, UR5, RZ, 0xc0, !PT ;  /* 0x0000000500007c12 */ /* 0x002fc8000f8ec0ff */
[----:B------:R-:W-:-:S13]  /*3a30*/  ISETP.NE.AND P0, PT, R0, UR5, PT ;  /* 0x0000000500007c0c */ /* 0x000fda000bf05270 */
[----:B------:R-:W-:Y:S05]  /*3a40*/  @P0 BRA `(.L_x_65) ;  /* 0x00000000003c0947 */ /* 0x000fea0003800000 */
[----:B------:R-:W1:Y:S01]  /*3a50*/  S2R R2, SR_LANEID ;  /* 0x0000000000027919 */ /* 0x000e620000000000 */
[----:B------:R-:W-:Y:S01]  /*3a60*/  ULOP3.LUT UR8, URZ, UR8, URZ, 0x33, !UPT ;  /* 0x00000008ff087292 */ /* 0x000fe2000f8e33ff */
[----:B------:R-:W-:Y:S02]  /*3a70*/  VOTEU.ANY UR7, UPT, PT ;  /* 0x0000000000077886 */ /* 0x000fe400038e0100 */
[----:B------:R-:W-:-:S03]  /*3a80*/  UFLO.U32 UR7, UR7 ;  /* 0x00000007000772bd */ /* 0x000fc600080e0000 */
[----:B------:R-:W-:-:S04]  /*3a90*/  IMAD.U32 R0, RZ, RZ, UR8 ;  /* 0x00000008ff007e24 */ /* 0x000fc8000f8e00ff */
[----:B------:R2:W4:Y:S02]  /*3aa0*/  REDUX UR6, R0 ;  /* 0x00000000000673c4 */ /* 0x0005240000000000 */
[----:B------:R1:W-:Y:S02]  /*3ab0*/  UTCATOMSWS.AND URZ, UR8 ;  /* 0x0000000800ff79e3 */ /* 0x0003e40008000000 */
[----:B-1----:R-:W-:Y:S02]  /*3ac0*/  ISETP.EQ.U32.AND P0, PT, R2, UR7, PT ;  /* 0x0000000702007c0c */ /* 0x002fe4000bf02070 */
[----:B--2---:R-:W-:Y:S02]  /*3ad0*/  LOP3.LUT R0, RZ, UR5, RZ, 0x33, !PT ;  /* 0x00000005ff007c12 */ /* 0x004fe4000f8e33ff */
[----:B----4-:R-:W-:Y:S02]  /*3ae0*/  MOV R2, UR6 ;  /* 0x0000000600027c02 */ /* 0x010fe40008000f00 */
[----:B------:R-:W1:Y:S07]  /*3af0*/  REDUX UR5, R0 ;  /* 0x00000000000573c4 */ /* 0x000e6e0000000000 */
[----:B------:R2:W-:Y:S01]  /*3b00*/  @P0 ATOMS.AND RZ, [UR4+0x14], R2 ;  /* 0x00001402ffff098c */ /* 0x0005e2000a800004 */
[----:B-1----:R-:W-:-:S05]  /*3b10*/  IMAD.U32 R0, RZ, RZ, UR5 ;  /* 0x00000005ff007e24 */ /* 0x002fca000f8e00ff */
[----:B------:R2:W-:Y:S01]  /*3b20*/  @P0 ATOMS.AND RZ, [UR4+0x18], R0 ;  /* 0x00001800ffff098c */ /* 0x0005e2000a800004 */
[----:B------:R-:W-:Y:S05]  /*3b30*/  BRA `(.L_x_66) ;  /* 0x0000000000147947 */ /* 0x000fea0003800000 */
.L_x_65:
[----:B------:R-:W-:Y:S02]  /*3b40*/  MOV R2, 0x3b60 ;  /* 0x00003b6000027802 */ /* 0x000fe40000000f00 */
[----:B---3-5:R-:W-:Y:S05]  /*3b50*/  CALL.REL.NOINC `($__internal_0_$__cuda_sm10x_tcgen05_guardrail_trap_col_being_dealloced_not_returned_by_alloc) ;  /* 0x0000004400587944 */ /* 0x028fea0003c00000 */
[----:B------:R-:W-:Y:S05]  /*3b60*/  BRA `(.L_x_66) ;  /* 0x0000000000087947 */ /* 0x000fea0003800000 */
.L_x_64:
[----:B------:R-:W-:Y:S02]  /*3b70*/  MOV R2, 0x3b90 ;  /* 0x00003b9000027802 */ /* 0x000fe40000000f00 */
[----:B---3-5:R-:W-:Y:S05]  /*3b80*/  CALL.REL.NOINC `($__internal_2_$__cuda_sm10x_tcgen05_guardrail_trap_unallocated_columns_being_dealloced) ;  /* 0x0000004400647944 */ /* 0x028fea0003c00000 */
.L_x_66:
[----:B------:R-:W-:Y:S01]  /*3b90*/  NOP ;  /* 0x0000000000007918 */ /* 0x000fe20000000000 */
[----:B------:R-:W-:Y:S05]  /*3ba0*/  EXIT ;  /* 0x000000000000794d */ /* 0x000fea0003800000 */
.L_x_48:
[----:B------:R-:W-:-:S09]  /*3bb0*/  UISETP.NE.OR UP2, UPT, UR8, 0x3, !UP2 ;  /* 0x000000030800788c */ /* 0x000fd2000d745670 */
[----:B------:R-:W-:Y:S05]  /*3bc0*/  BRA.U UP2, `(.L_x_67) ;  /* 0x0000000d02b07547 */ /* 0x000fea000b800000 */
[----:B------:R-:W1:Y:S01]  /*3bd0*/  LDC R0, c[0x0][0xb30] ;  /* 0x0002cc00ff007b82 */ /* 0x000e620000000800 */
[----:B------:R-:W2:Y:S01]  /*3be0*/  LDCU.64 UR8, c[0x0][0x888] ;  /* 0x00011100ff0877ac */ /* 0x000ea20008000a00 */
[----:B------:R-:W-:Y:S02]  /*3bf0*/  HFMA2 R27, -RZ, RZ, 0, 0 ;  /* 0x00000000ff1b7431 */ /* 0x000fe400000001ff */
[----:B------:R-:W-:Y:S01]  /*3c00*/  IMAD.MOV.U32 R29, RZ, RZ, 0x1 ;  /* 0x00000001ff1d7424 */ /* 0x000fe200078e00ff */
[----:B------:R-:W-:Y:S01]  /*3c10*/  MOV R25, 0x2000 ;  /* 0x0000200000197802 */ /* 0x000fe20000000f00 */
[----:B------:R-:W4:Y:S01]  /*3c20*/  LDCU.64 UR4, c[0x0][0x890] ;  /* 0x00011200ff0477ac */ /* 0x000f220008000a00 */
[----:B------:R-:W-:Y:S01]  /*3c30*/  IMAD.MOV.U32 R28, RZ, RZ, RZ ;  /* 0x000000ffff1c7224 */ /* 0x000fe200078e00ff */
[----:B------:R-:W3:Y:S01]  /*3c40*/  LDC R24, c[0x0][0x370] ;  /* 0x0000dc00ff187b82 */ /* 0x000ee20000000800 */
[----:B------:R-:W-:Y:S01]  /*3c50*/  UMOV UR7, 0x400 ;  /* 0x0000040000077882 */ /* 0x000fe20000000000 */
[----:B------:R-:W-:-:S02]  /*3c60*/  UPLOP3.LUT UP1, UPT, UPT, UPT, UPT, 0x40, 0x4 ;  /* 0x000000000004789c */ /* 0x000fc40003f2e870 */
[----:B------:R-:W-:Y:S01]  /*3c70*/  ULEA UR7, UR37, UR7, 0x18 ;  /* 0x0000000725077291 */ /* 0x000fe2000f8ec0ff */
[----:B------:R-:W-:-:S03]  /*3c80*/  UMOV UR13, URZ ;  /* 0x000000ff000d7c82 */ /* 0x000fc60008000000 */
[----:B------:R-:W3:Y:S01]  /*3c90*/  LDC R3, c[0x0][0xb0c] ;  /* 0x0002c300ff037b82 */ /* 0x000ee20000000800 */
[----:B--2---:R-:W-:Y:S02]  /*3ca0*/  UISETP.NE.U32.AND UP3, UPT, UR8, URZ, UPT ;  /* 0x000000ff0800728c */ /* 0x004fe4000bf65070 */
[----:B----4-:R-:W-:-:S05]  /*3cb0*/  UISETP.NE.U32.AND UP4, UPT, UR4, URZ, UPT ;  /* 0x000000ff0400728c */ /* 0x010fca000bf85070 */
[----:B------:R-:W2:Y:S01]  /*3cc0*/  LDC R18, c[0x0][0xb20] ;  /* 0x0002c800ff127b82 */ /* 0x000ea20000000800 */
[----:B-1----:R-:W-:Y:S01]  /*3cd0*/  ISETP.NE.AND P1, PT, R0, 0x1, PT ;  /* 0x000000010000780c */ /* 0x002fe20003f25270 */
[----:B------:R-:W-:Y:S02]  /*3ce0*/  UISETP.NE.AND.EX UP3, UPT, UR9, URZ, UPT, UP3 ;  /* 0x000000ff0900728c */ /* 0x000fe4000bf65330 */
[----:B------:R-:W-:-:S04]  /*3cf0*/  UISETP.NE.AND.EX UP4, UPT, UR5, URZ, UPT, UP4 ;  /* 0x000000ff0500728c */ /* 0x000fc8000bf85340 */
[----:B------:R-:W1:Y:S08]  /*3d00*/  LDC.64 R30, c[0x0][0x348] ;  /* 0x0000d200ff1e7b82 */ /* 0x000e700000000a00 */
[----:B------:R-:W4:Y:S08]  /*3d10*/  LDC.64 R16, c[0x0][0xb10] ;  /* 0x0002c400ff107b82 */ /* 0x000f300000000a00 */
[----:B------:R-:W1:Y:S08]  /*3d20*/  LDC.64 R6, c[0x0][0xb18] ;  /* 0x0002c600ff067b82 */ /* 0x000e700000000a00 */
[----:B------:R-:W1:Y:S08]  /*3d30*/  LDC.64 R4, c[0x0][0xb28] ;  /* 0x0002ca00ff047b82 */ /* 0x000e700000000a00 */
[----:B--23--:R-:W1:Y:S02]  /*3d40*/  LDC R19, c[0x0][0x374] ;  /* 0x0000dd00ff137b82 */ /* 0x00ce640000000800 */
.L_x_76:
[C---:B------:R-:W-:Y:S02]  /*3d50*/  LEA R0, R28.reuse, UR7, 0x3 ;  /* 0x000000071c007c11 */ /* 0x040fe4000f8e18ff */
[----:B------:R-:W-:Y:S02]  /*3d60*/  SHF.L.U32 R2, R27, 0x1f, RZ ;  /* 0x0000001f1b027819 */ /* 0x000fe400000006ff */
[----:B------:R-:W-:Y:S02]  /*3d70*/  LEA R20, R28, UR7, 0x4 ;  /* 0x000000071c147c11 */ /* 0x000fe4000f8e20ff */
[----:B--2---:R-:W2:Y:S02]  /*3d80*/  SYNCS.PHASECHK.TRANS64.TRYWAIT P0, [R0+URZ+0x80], R2 ;  /* 0x00008002000075a7 */ /* 0x004ea400080011ff */
[----:B--2---:R-:W-:Y:S05]  /*3d90*/  @!P0 BRA `(.L_x_68) ;  /* 0x0000003c00ec8947 */ /* 0x004fea0003800000 */
.L_x_142:
[----:B------:R-:W-:Y:S01]  /*3da0*/  ISETP.GE.AND P0, PT, R40, 0x1, PT ;  /* 0x000000012800780c */ /* 0x000fe20003f06270 */
[----:B------:R-:W3:Y:S01]  /*3db0*/  LDS.128 R20, [R20+0x110] ;  /* 0x0001100014147984 */ /* 0x000ee20000000c00 */
[----:B--2---:R-:W-:Y:S01]  /*3dc0*/  VIADD R0, R0, 0x90 ;  /* 0x0000009000007836 */ /* 0x004fe20000000000 */
[----:B------:R-:W-:Y:S01]  /*3dd0*/  @!PT LDS RZ, [RZ] ;  /* 0x00000000fffff984 */ /* 0x000fe20000000800 */
[----:B------:R-:W-:Y:S01]  /*3de0*/  @!PT LDS RZ, [RZ] ;  /* 0x00000000fffff984 */ /* 0x000fe20000000800 */
[----:B------:R-:W-:Y:S01]  /*3df0*/  @!PT LDS RZ, [RZ] ;  /* 0x00000000fffff984 */ /* 0x000fe20000000800 */
[----:B------:R-:W-:Y:S01]  /*3e00*/  @!PT LDS RZ, [RZ] ;  /* 0x00000000fffff984 */ /* 0x000fe20000000800 */
[----:B------:R2:W-:Y:S06]  /*3e10*/  MEMBAR.ALL.CTA ;  /* 0x0000000000007992 */ /* 0x0005ec0000008000 */
[----:B--2---:R-:W2:Y:S01]  /*3e20*/  FENCE.VIEW.ASYNC.S ;  /* 0x00000000000073c6 */ /* 0x004ea20000000000 */
[----:B------:R-:W-:Y:S04]  /*3e30*/  PRMT R0, RZ, 0x654, R0 ;  /* 0x00000654ff007816 */ /* 0x000fe80000000000 */
[----:B--2---:R2:W-:Y:S01]  /*3e40*/  SYNCS.ARRIVE.TRANS64.RED.A1T0 RZ, [R0+URZ], RZ ;  /* 0x000000ff00ff79a7 */ /* 0x0045e200081004ff */
[----:B---3--:R-:W-:Y:S11]  /*3e50*/  LOP3.LUT P3, RZ, R22, 0x1, RZ, 0xc0, !PT ;  /* 0x0000000116ff7812 */ /* 0x008ff6000786c0ff */
[----:B------:R-:W-:Y:S02]  /*3e60*/  @!UPT UIADD3 URZ, UPT, UPT, URZ, URZ, URZ ;  /* 0x000000fffffff290 */ /* 0x000fe4000fffe0ff */
[----:B------:R-:W-:Y:S02]  /*3e70*/  @P3 MOV R11, R20 ;  /* 0x00000014000b3202 */ /* 0x000fe40000000f00 */
[----:B------:R-:W-:Y:S01]  /*3e80*/  @P3 LOP3.LUT R10, R21, 0xffff, RZ, 0xc0, !PT ;  /* 0x0000ffff150a3812 */ /* 0x000fe200078ec0ff */
[----:B--2---:R-:W-:Y:S06]  /*3e90*/  @!P0 BRA `(.L_x_69) ;  /* 0x0000000000a48947 */ /* 0x004fec0003800000 */
[-C--:B-1----:R-:W-:Y:S01]  /*3ea0*/  IMAD.HI.U32 R0, R19, R7.reuse, RZ ;  /* 0x0000000713007227 */ /* 0x082fe200078e00ff */
[----:B------:R-:W-:Y:S02]  /*3eb0*/  ISETP.NE.AND P0, PT, R6, 0x1, PT ;  /* 0x000000010600780c */ /* 0x000fe40003f05270 */
[----:B------:R-:W-:Y:S01]  /*3ec0*/  ISETP.NE.AND P2, PT, R40, 0x1, PT ;  /* 0x000000012800780c */ /* 0x000fe20003f45270 */
[----:B----4-:R-:W-:Y:S01]  /*3ed0*/  IMAD.HI.U32 R9, R24, R16, RZ ;  /* 0x0000001018097227 */ /* 0x010fe200078e00ff */
[----:B------:R-:W-:Y:S02]  /*3ee0*/  SHF.R.U32.HI R0, RZ, R18, R0 ;  /* 0x00000012ff007219 */ /* 0x000fe40000011600 */
[----:B------:R-:W-:Y:S01]  /*3ef0*/  ISETP.NE.AND P4, PT, R3, 0x1, PT ;  /* 0x000000010300780c */ /* 0x000fe20003f85270 */
[----:B------:R-:W-:Y:S01]  /*3f00*/  IMAD.HI.U32 R13, R10, R7, RZ ;  /* 0x000000070a0d7227 */ /* 0x000fe200078e00ff */
[----:B------:R-:W-:Y:S02]  /*3f10*/  SHF.R.U32.HI R9, RZ, R17, R9 ;  /* 0x00000011ff097219 */ /* 0x000fe40000011609 */
[----:B------:R-:W-:Y:S01]  /*3f20*/  SEL R0, R19, R0, !P0 ;  /* 0x0000000013007207 */ /* 0x000fe20004000000 */
[----:B------:R-:W-:Y:S01]  /*3f30*/  IMAD.HI.U32 R12, R11, R16, RZ ;  /* 0x000000100b0c7227 */ /* 0x000fe200078e00ff */
[----:B------:R-:W-:Y:S03]  /*3f40*/  SEL R9, R24, R9, !P4 ;  /* 0x0000000918097207 */ /* 0x000fe60006000000 */
[-C--:B------:R-:W-:Y:S01]  /*3f50*/  IMAD.HI.U32 R8, R0, R4.reuse, RZ ;  /* 0x0000000400087227 */ /* 0x080fe200078e00ff */
[----:B------:R-:W-:Y:S03]  /*3f60*/  SHF.R.U32.HI R12, RZ, R17, R12 ;  /* 0x00000011ff0c7219 */ /* 0x000fe6000001160c */
[----:B------:R-:W-:Y:S01]  /*3f70*/  IMAD.HI.U32 R2, R9, R4, RZ ;  /* 0x0000000409027227 */ /* 0x000fe200078e00ff */
[-C--:B------:R-:W-:Y:S02]  /*3f80*/  @P2 SHF.R.U32.HI R0, RZ, R5.reuse, R8 ;  /* 0x00000005ff002219 */ /* 0x080fe40000011608 */
[----:B------:R-:W-:Y:S02]  /*3f90*/  SHF.R.U32.HI R8, RZ, R18, R13 ;  /* 0x00000012ff087219 */ /* 0x000fe4000001160d */
[----:B------:R-:W-:Y:S01]  /*3fa0*/  @P2 SHF.R.U32.HI R9, RZ, R5, R2 ;  /* 0x00000005ff092219 */ /* 0x000fe20000011602 */
[----:B------:R-:W-:Y:S01]  /*3fb0*/  IMAD R0, R40, R0, RZ ;  /* 0x0000000028007224 */ /* 0x000fe200078e02ff */
[----:B------:R-:W-:Y:S02]  /*3fc0*/  SEL R8, R10, R8, !P0 ;  /* 0x000000080a087207 */ /* 0x000fe40004000000 */
[----:B------:R-:W-:Y:S01]  /*3fd0*/  SEL R2, R11, R12, !P4 ;  /* 0x0000000c0b027207 */ /* 0x000fe20006000000 */
[----:B------:R-:W-:Y:S01]  /*3fe0*/  IMAD R12, R40, R9, RZ ;  /* 0x00000009280c7224 */ /* 0x000fe200078e02ff */
[C---:B------:R-:W-:Y:S01]  /*3ff0*/  ISETP.GE.AND P0, PT, R8.reuse, R0, PT ;  /* 0x000000000800720c */ /* 0x040fe20003f06270 */
[----:B------:R-:W-:Y:S03]  /*4000*/  IMAD.HI.U32 R0, R8, R4, RZ ;  /* 0x0000000408007227 */ /* 0x000fe600078e00ff */
[----:B------:R-:W-:Y:S02]  /*4010*/  ISETP.GE.OR P0, PT, R2, R12, P0 ;  /* 0x0000000c0200720c */ /* 0x000fe40000706670 */
[-C--:B------:R-:W-:Y:S04]  /*4020*/  SHF.R.U32.HI R0, RZ, R5.reuse, R0 ;  /* 0x00000005ff007219 */ /* 0x080fe80000011600 */
[----:B------:R-:W-:Y:S05]  /*4030*/  SEL R13, R8, R0, !P2 ;  /* 0x00000000080d7207 */ /* 0x000fea0005000000 */
[----:B------:R-:W-:Y:S02]  /*4040*/  IMAD.MOV R12, RZ, RZ, -R13 ;  /* 0x000000ffff0c7224 */ /* 0x000fe400078e0a0d */
[----:B------:R-:W-:Y:S04]  /*4050*/  @!P0 IMAD.HI.U32 R0, R2, R4, RZ ;  /* 0x0000000402008227 */ /* 0x000fe800078e00ff */
[----:B------:R-:W-:Y:S01]  /*4060*/  IMAD R12, R40, R12, R8 ;  /* 0x0000000c280c7224 */ /* 0x000fe200078e0208 */
[----:B------:R-:W-:Y:S04]  /*4070*/  @!P0 SHF.R.U32.HI R0, RZ, R5, R0 ;  /* 0x00000005ff008219 */ /* 0x000fe80000011600 */
[----:B------:R-:W-:Y:S04]  /*4080*/  @!P0 SEL R0, R2, R0, !P2 ;  /* 0x0000000002008207 */ /* 0x000fe80005000000 */
[----:B------:R-:W-:Y:S01]  /*4090*/  @!P0 IADD3 R13, PT, PT, R13, -R0, RZ ;  /* 0x800000000d0d8210 */ /* 0x000fe20007ffe0ff */
[----:B------:R-:W-:Y:S01]  /*40a0*/  @!P0 IMAD R0, R9, R12, R0 ;  /* 0x0000000c09008224 */ /* 0x000fe200078e0200 */
[----:B------:R-:W-:Y:S01]  /*40b0*/  IADD3 R9, PT, PT, -R8, RZ, RZ ;  /* 0x000000ff08097210 */ /* 0x000fe20007ffe1ff */
[--C-:B------:R-:W-:Y:S02]  /*40c0*/  IMAD.MOV R12, RZ, RZ, -R2.reuse ;  /* 0x000000ffff0c7224 */ /* 0x100fe400078e0a02 */
[----:B------:R-:W-:Y:S02]  /*40d0*/  @!P0 IMAD R8, R13, R40, R2 ;  /* 0x000000280d088224 */ /* 0x000fe400078e0202 */
[----:B------:R-:W-:Y:S02]  /*40e0*/  @!P0 IMAD.MOV.U32 R2, RZ, RZ, R0 ;  /* 0x000000ffff028224 */ /* 0x000fe400078e0000 */
[----:B------:R-:W-:Y:S02]  /*40f0*/  IMAD R11, R3, R12, R11 ;  /* 0x0000000c030b7224 */ /* 0x000fe400078e020b */
[----:B------:R-:W-:Y:S02]  /*4100*/  IMAD R10, R6, R9, R10 ;  /* 0x00000009060a7224 */ /* 0x000fe400078e020a */
[----:B------:R-:W-:Y:S02]  /*4110*/  IMAD R11, R2, R3, R11 ;  /* 0x00000003020b7224 */ /* 0x000fe400078e020b */
[----:B------:R-:W-:Y:S02]  /*4120*/  IMAD R10, R8, R6, R10 ;  /* 0x00000006080a7224 */ /* 0x000fe400078e020a */
.L_x_69:
[----:B------:R-:W-:Y:S05]  /*4130*/  BRA.U UP1, `(.L_x_70) ;  /* 0x0000000101107547 */ /* 0x000fea000b800000 */
[----:B------:R-:W-:Y:S04]  /*4140*/  MOV R2, UR6 ;  /* 0x0000000600027c02 */ /* 0x000fe80008000f00 */
[----:B------:R-:W-:Y:S04]  /*4150*/  SHF.L.U32 R2, R2, 0x1f, RZ ;  /* 0x0000001f02027819 */ /* 0x000fe800000006ff */
[----:B------:R-:W2:Y:S02]  /*4160*/  SYNCS.PHASECHK.TRANS64.TRYWAIT P0, [UR7+0x78], R2 ;  /* 0x00007802ff0075a7 */ /* 0x000ea40008001107 */
[----:B--2---:R-:W-:Y:S05]  /*4170*/  @!P0 BRA `(.L_x_71) ;  /* 0x0000003c00088947 */ /* 0x004fea0003800000 */
.L_x_70:
[----:B------:R-:W-:Y:S02]  /*4180*/  R2UR UR11, R15 ;  /* 0x000000000f0b72ca */ /* 0x000fe400000e0000 */
[----:B------:R-:W-:Y:S02]  /*4190*/  R2UR UR10, R14 ;  /* 0x000000000e0a72ca */ /* 0x000fe400000e0000 */
[----:B------:R-:W-:Y:S04]  /*41a0*/  ISETP.NE.U32.AND P2, PT, RZ, UR4, PT ;  /* 0x00000004ff007c0c */ /* 0x000fe8000bf45070 */
[----:B------:R-:W-:Y:S05]  /*41b0*/  ISETP.NE.AND.EX P2, PT, RZ, UR5, PT, P2 ;  /* 0x00000005ff007c0c */ /* 0x000fea000bf45320 */
[----:B------:R-:W-:Y:S02]  /*41c0*/  USHF.L.U32 UR11, UR11, 0x7, URZ ;  /* 0x000000070b0b7899 */ /* 0x000fe400080006ff */
[----:B------:R-:W-:Y:S01]  /*41d0*/  USHF.L.U32 UR10, UR10, 0x6, URZ ;  /* 0x000000060a0a7899 */ /* 0x000fe200080006ff */
[----:B------:R-:W-:Y:S11]  /*41e0*/  BRA.U !UP4, `(.L_x_72) ;  /* 0x000000010c347547 */ /* 0x000ff6000b800000 */
[----:B------:R-:W-:Y:S01]  /*41f0*/  UPLOP3.LUT UP0, UPT, UPT, UPT, UP3, 0x80, 0x8 ;  /* 0x000000000008789c */ /* 0x000fe20003f0f030 */
[----:B--2---:R-:W-:Y:S02]  /*4200*/  HFMA2 R0, -RZ, RZ, 0, 5.9604644775390625e-08 ;  /* 0x00000001ff007431 */ /* 0x004fe400000001ff */
[----:B------:R-:W-:Y:S03]  /*4210*/  IMAD.MOV.U32 R88, RZ, RZ, 0x1 ;  /* 0x00000001ff587424 */ /* 0x000fe600078e00ff */
[----:B------:R-:W-:Y:S05]  /*4220*/  PLOP3.LUT P0, PT, PT, PT, UP0, 0x80, 0x8 ;  /* 0x000000000008781c */ /* 0x000fea0003f0f008 */
[----:B------:R-:W2:Y:S01]  /*4230*/  @UP0 LDCU.64 UR14, c[0x0][0x888] ;  /* 0x00011100ff0e07ac */ /* 0x000ea20008000a00 */
[----:B------:R-:W-:Y:S07]  /*4240*/  @UP0 UIMAD UR8, UR36, UR4, URZ ;  /* 0x00000004240802a4 */ /* 0x000fee000f8e02ff */
[----:B------:R-:W-:Y:S01]  /*4250*/  @!P0 PRMT R88, R0, 0x7610, R88 ;  /* 0x0000761000588816 */ /* 0x000fe20000000058 */
[----:B--2---:R-:W-:Y:S03]  /*4260*/  @UP0 UIMAD.WIDE UR14, UR8, 0x4, UR14 ;  /* 0x00000004080e08a5 */ /* 0x004fe6000f8e020e */
[----:B------:R-:W2:Y:S03]  /*4270*/  @!UP0 LDCU UR8, c[0x0][0x880] ;  /* 0x00011000ff0887ac */ /* 0x000ea60008000800 */
[----:B------:R-:W-:Y:S01]  /*4280*/  IMAD.U32 R8, RZ, RZ, UR14 ;  /* 0x0000000eff087e24 */ /* 0x000fe2000f8e00ff */
[----:B------:R-:W-:Y:S05]  /*4290*/  MOV R9, UR15 ;  /* 0x0000000f00097c02 */ /* 0x000fea0008000f00 */
[----:B-----5:R3:W5:Y:S02]  /*42a0*/  @P0 LDG.E R49, desc[UR46][R8.64] ;  /* 0x0000002e08310981 */ /* 0x020764000c1e1900 */
[----:B--23--:R-:W-:Y:S07]  /*42b0*/  @!P0 IMAD.U32 R49, RZ, RZ, UR8 ;  /* 0x00000008ff318e24 */ /* 0x00cfee000f8e00ff */
.L_x_72:
[----:B-----5:R-:W-:Y:S01]  /*42c0*/  @!P2 FSETP.EQ.AND P0, PT, R49, RZ, PT ;  /* 0x000000ff3100a20b */ /* 0x020fe20003f02000 */
[----:B------:R-:W-:Y:S01]  /*42d0*/  @!UPT UIADD3 URZ, UPT, UPT, URZ, URZ, URZ ;  /* 0x000000fffffff290 */ /* 0x000fe2000fffe0ff */
[----:B------:R-:W-:Y:S11]  /*42e0*/  @!P2 BRA `(.L_x_73) ;  /* 0x000000000014a947 */ /* 0x000ff60003800000 */
[----:B------:R-:W-:Y:S02]  /*42f0*/  LOP3.LUT P2, RZ, R88, 0xff, RZ, 0xc0, !PT ;  /* 0x000000ff58ff7812 */ /* 0x000fe4000784c0ff */
[----:B------:R-:W-:Y:S04]  /*4300*/  PLOP3.LUT P0, PT, PT, PT, UP0, 0x80, 0x8 ;  /* 0x000000000008781c */ /* 0x000fe80003f0f008 */
[----:B------:R-:W-:Y:S07]  /*4310*/  PLOP3.LUT P0, PT, P0, PT, PT, 0x8, 0x80 ;  /* 0x000000000080781c */ /* 0x000fee000070e170 */
[----:B------:R-:W-:Y:S11]  /*4320*/  @P2 FSETP.EQ.AND P0, PT, R49, RZ, PT ;  /* 0x000000ff3100220b */ /* 0x000ff60003f02000 */
[----:B------:R-:W-:Y:S02]  /*4330*/  @!UPT UIADD3 URZ, UPT, UPT, URZ, URZ, URZ ;  /* 0x000000fffffff290 */ /* 0x000fe4000fffe0ff */
.L_x_73:
[----:B------:R-:W-:Y:S01]  /*4340*/  ULEA UR15, UR13, UR7, 0x3 ;  /* 0x000000070d0f7291 */ /* 0x000fe2000f8e18ff */
[----:B------:R-:W-:Y:S02]  /*4350*/  SHF.L.U32 R9, R29, 0x1f, RZ ;  /* 0x0000001f1d097819 */ /* 0x000fe400000006ff */
[----:B------:R-:W-:Y:S04]  /*4360*/  ELECT P4, URZ, PT ;  /* 0x0000000000ff782f */ /* 0x000fe80003880000 */
[----:B------:R-:W-:Y:S02]  /*4370*/  PLOP3.LUT P4, PT, P0, P4, PT, 0xf2, 0x2f ;  /* 0x00000000002f781c */ /* 0x000fe40000789e72 */
[----:B------:R-:W3:Y:S11]  /*4380*/  SYNCS.PHASECHK.TRANS64.TRYWAIT P2, [UR15+0x58], R9 ;  /* 0x00005809ff0075a7 */ /* 0x000ef6000804110f */
[----:B-1----:R-:W-:Y:S05]  /*4390*/  @!P4 IADD3 R8, P0, PT, R30, 0x580, RZ ;  /* 0x000005801e08c810 */ /* 0x002fea0007f1e0ff */
[----:B--2---:R-:W-:Y:S01]  /*43a0*/  @!P4 IMAD.X R2, RZ, RZ, R31, P0 ;  /* 0x000000ffff02c224 */ /* 0x004fe200000e061f */
[----:B---3--:R-:W-:Y:S07]  /*43b0*/  @!P2 BRA `(.L_x_74) ;  /* 0x000000380090a947 */ /* 0x008fee0003800000 */
.L_x_145:
[----:B------:R-:W2:Y:S01]  /*43c0*/  LDC.64 R12, c[0x0][0xb18] ;  /* 0x0002c600ff0c7b82 */ /* 0x000ea20000000a00 */
[----:B------:R-:W-:Y:S01]  /*43d0*/  @!P4 R2UR UR8, R2 ;  /* 0x000000000208c2ca */ /* 0x000fe200000e0000 */
[----:B------:R-:W-:Y:S01]  /*43e0*/  VOTEU.ALL UP2, P4 ;  /* 0x0000000000ff7886 */ /* 0x000fe20002040000 */
[----:B------:R-:W-:Y:S01]  /*43f0*/  @!P4 R2UR UR9, R8 ;  /* 0x000000000809c2ca */ /* 0x000fe200000e0000 */
[----:B------:R-:W-:Y:S01]  /*4400*/  VOTEU.ALL UP1, P4 ;  /* 0x0000000000ff7886 */ /* 0x000fe20002020000 */
[----:B-1----:R-:W-:Y:S03]  /*4410*/  @!P4 IMAD.MOV.U32 R0, RZ, RZ, 0x2000 ;  /* 0x00002000ff00c424 */ /* 0x002fe600078e00ff */
[----:B------:R-:W1:Y:S01]  /*4420*/  @!P1 LDC R2, c[0x0][0xb0c] ;  /* 0x0002c300ff029b82 */ /* 0x000e620000000800 */
[----:B------:R-:W-:Y:S01]  /*4430*/  UMOV UR20, 0x0 ;  /* 0x0000000000147882 */ /* 0x000fe20000000000 */
[----:B------:R-:W-:Y:S01]  /*4440*/  UMOV UR21, 0x10000000 ;  /* 0x1000000000157882 */ /* 0x000fe20000000000 */
[----:B------:R-:W-:Y:S01]  /*4450*/  UMOV UR12, UR36 ;  /* 0x00000024000c7c82 */ /* 0x000fe20008000000 */
[----:B------:R-:W-:Y:S01]  /*4460*/  UIADD3 UR14, UPT, UPT, UR13, 0x1, URZ ;  /* 0x000000010d0e7890 */ /* 0x000fe2000fffe0ff */
[----:B------:R-:W-:Y:S01]  /*4470*/  @P3 SHF.R.U32.HI R26, RZ, 0x10, R21 ;  /* 0x00000010ff1a3819 */ /* 0x000fe20000011615 */
[----:B------:R-:W-:Y:S02]  /*4480*/  VIADD R28, R28, 0x1 ;  /* 0x000000011c1c7836 */ /* 0x000fe40000000000 */
[----:B------:R-:W-:Y:S01]  /*4490*/  IMAD.U32 R9, RZ, RZ, UR8 ;  /* 0x00000008ff097e24 */ /* 0x000fe2000f8e00ff */
[----:B------:R-:W-:Y:S01]  /*44a0*/  @!UP2 ULEA UR8, UR13, UR7, 0xd ;  /* 0x000000070d08a291 */ /* 0x000fe2000f8e68ff */
[----:B------:R-:W-:Y:S01]  /*44b0*/  IMAD.U32 R8, RZ, RZ, UR9 ;  /* 0x00000009ff087e24 */ /* 0x000fe2000f8e00ff */
[----:B------:R-:W-:Y:S02]  /*44c0*/  UIADD3 UR9, UPT, UPT, UR15, 0x40, URZ ;  /* 0x000000400f097890 */ /* 0x000fe4000fffe0ff */
[----:B------:R-:W-:Y:S01]  /*44d0*/  @!P4 R2UR UR19, R9 ;  /* 0x000000000913c2ca */ /* 0x000fe200000e0000 */
[----:B------:R-:W-:Y:S01]  /*44e0*/  @!UP2 UIADD3 UR8, UPT, UPT, UR8, 0x200, URZ ;  /* 0x000002000808a890 */ /* 0x000fe2000fffe0ff */
[----:B------:R-:W-:Y:S01]  /*44f0*/  @!P4 R2UR UR18, R8 ;  /* 0x000000000812c2ca */ /* 0x000fe200000e0000 */
[----:B------:R-:W-:Y:S01]  /*4500*/  UISETP.NE.AND UP5, UPT, UR14, 0x3, UPT ;  /* 0x000000030e00788c */ /* 0x000fe2000bfa5270 */
[----:B------:R-:W3:Y:S01]  /*4510*/  LDC.64 R8, c[0x0][0xb10] ;  /* 0x0002c400ff087b82 */ /* 0x000ee20000000a00 */
[----:B------:R-:W-:Y:S02]  /*4520*/  UPRMT UR16, UR37, 0x654, UR9 ;  /* 0x0000065425107896 */ /* 0x000fe40008000009 */
[----:B------:R-:W-:Y:S02]  /*4530*/  USEL UR17, URZ, 0x1, UP5 ;  /* 0x00000001ff117887 */ /* 0x000fe4000a800000 */
[----:B------:R-:W-:Y:S04]  /*4540*/  USEL UR14, UR14, URZ, UP5 ;  /* 0x000000ff0e0e7287 */ /* 0x000fe8000a800000 */
[----:B------:R-:W-:Y:S01]  /*4550*/  ULEA UR13, UR14, UR7, 0x3 ;  /* 0x000000070e0d7291 */ /* 0x000fe2000f8e18ff */
[----:B------:R-:W-:Y:S01]  /*4560*/  LOP3.LUT R29, R29, UR17, RZ, 0x3c, !PT ;  /* 0x000000111d1d7c12 */ /* 0x000fe2000f8e3cff */
[----:B------:R1:W-:Y:S01]  /*4570*/  @!UP1 UTMALDG.3D [UR8], [UR18], desc[UR20] ;  /* 0x00001408120095b4 */ /* 0x0003e20008011000 */
[----:B------:R5:W-:Y:S02]  /*4580*/  @!P4 SYNCS.ARRIVE.TRANS64.RED.A0TR RZ, [UR15+0x40], R0 ;  /* 0x00004000ffffc9a7 */ /* 0x000be4000830040f */
[----:B------:R-:W-:Y:S01]  /*4590*/  SHF.L.U32 R14, R29, 0x1f, RZ ;  /* 0x0000001f1d0e7819 */ /* 0x000fe200000006ff */
[C---:B---3--:R-:W-:Y:S01]  /*45a0*/  @!P1 IMAD.HI.U32 R8, R11.reuse, R8, RZ ;  /* 0x000000080b089227 */ /* 0x048fe200078e00ff */
[----:B--2---:R-:W-:Y:S02]  /*45b0*/  @!P1 ISETP.NE.AND P0, PT, R12, 0x1, PT ;  /* 0x000000010c00980c */ /* 0x004fe40003f05270 */
[----:B-1----:R-:W-:Y:S01]  /*45c0*/  @!P1 ISETP.NE.AND P2, PT, R2, 0x1, PT ;  /* 0x000000010200980c */ /* 0x002fe20003f45270 */
[----:B------:R-:W-:Y:S01]  /*45d0*/  SYNCS.ARRIVE.TRANS64.RED.A1T0 RZ, [UR16], RZ ;  /* 0x000000ffffff79a7 */ /* 0x000fe20008100410 */
[C---:B------:R-:W-:Y:S01]  /*45e0*/  @!P1 IMAD.HI.U32 R13, R10.reuse, R13, RZ ;  /* 0x0000000d0a0d9227 */ /* 0x040fe200078e00ff */
[----:B------:R-:W-:Y:S04]  /*45f0*/  @!P1 SHF.R.U32.HI R8, RZ, R9, R8 ;  /* 0x00000009ff089219 */ /* 0x000fe80000011608 */
[----:B------:R-:W-:Y:S01]  /*4600*/  @!P1 SEL R8, R11, R8, !P2 ;  /* 0x000000080b089207 */ /* 0x000fe20005000000 */
[----:B------:R-:W1:Y:S01]  /*4610*/  SYNCS.PHASECHK.TRANS64.TRYWAIT P5, [UR13+0x58], R14 ;  /* 0x0000580eff0075a7 */ /* 0x000e6200080a110d */
[----:B-----5:R-:W2:Y:S02]  /*4620*/  @!P1 LDC R0, c[0x0][0xb20] ;  /* 0x0002c800ff009b82 */ /* 0x020ea40000000800 */
[----:B--2---:R-:W-:Y:S04]  /*4630*/  @!P1 SHF.R.U32.HI R0, RZ, R0, R13 ;  /* 0x00000000ff009219 */ /* 0x004fe8000001160d */
[----:B------:R-:W-:Y:S05]  /*4640*/  @!P1 SEL R9, R10, R0, !P0 ;  /* 0x000000000a099207 */ /* 0x000fea0004000000 */
[----:B------:R-:W-:Y:S02]  /*4650*/  @!P1 IMAD.IADD R0, R9, 0x1, -R8 ;  /* 0x0000000109009824 */ /* 0x000fe400078e0a08 */
[----:B------:R-:W-:Y:S02]  /*4660*/  @!P1 IMAD.IADD R8, R8, 0x1, -R9 ;  /* 0x0000000108089824 */ /* 0x000fe400078e0a09 */
[----:B------:R-:W-:Y:S02]  /*4670*/  @!P1 IMAD R11, R0, R2, R11 ;  /* 0x00000002000b9224 */ /* 0x000fe400078e020b */
[----:B------:R-:W-:Y:S01]  /*4680*/  @!P1 IMAD R10, R8, R12, R10 ;  /* 0x0000000c080a9224 */ /* 0x000fe200078e020a */
[----:B-1----:R-:W-:Y:S06]  /*4690*/  @!P5 BRA `(.L_x_75) ;  /* 0x0000003400f0d947 */ /* 0x002fec0003800000 */
.L_x_147:
[----:B------:R-:W-:Y:S01]  /*46a0*/  @!P4 IADD3 R2, P0, PT, R30, 0x580, RZ ;  /* 0x000005801e02c810 */ /* 0x000fe20007f1e0ff */
[----:B------:R-:W-:Y:S01]  /*46b0*/  UMOV UR18, 0x0 ;  /* 0x0000000000127882 */ /* 0x000fe20000000000 */
[----:B------:R-:W-:Y:S01]  /*46c0*/  UMOV UR19, 0x10000000 ;  /* 0x1000000000137882 */ /* 0x000fe20000000000 */
[----:B------:R-:W-:Y:S01]  /*46d0*/  VOTEU.ALL UP1, P4 ;  /* 0x0000000000ff7886 */ /* 0x000fe20002020000 */
[----:B------:R-:W-:Y:S01]  /*46e0*/  @!P4 R2UR UR9, R2 ;  /* 0x000000000209c2ca */ /* 0x000fe200000e0000 */
[----:B-1----:R-:W-:Y:S01]  /*46f0*/  @!P4 IMAD.X R0, RZ, RZ, R31, P0 ;  /* 0x000000ffff00c224 */ /* 0x002fe200000e061f */
[----:B------:R-:W-:Y:S01]  /*4700*/  UMOV UR12, UR36 ;  /* 0x00000024000c7c82 */ /* 0x000fe20008000000 */
[----:B------:R-:W-:Y:S01]  /*4710*/  @P3 R2UR UR36, R26 ;  /* 0x000000001a2432ca */ /* 0x000fe200000e0000 */
[----:B------:R-:W-:Y:S01]  /*4720*/  @!UP1 ULEA UR15, UR14, UR7, 0xd ;  /* 0x000000070e0f9291 */ /* 0x000fe2000f8e68ff */
[----:B------:R-:W-:Y:S01]  /*4730*/  ISETP.NE.AND P0, PT, R28, 0x2, PT ;  /* 0x000000021c00780c */ /* 0x000fe20003f05270 */
[----:B------:R-:W-:Y:S01]  /*4740*/  @!UP1 UIADD3 UR10, UPT, UPT, UR10, 0x20, URZ ;  /* 0x000000200a0a9890 */ /* 0x000fe2000fffe0ff */
[----:B------:R-:W-:Y:S01]  /*4750*/  @!P4 R2UR UR8, R0 ;  /* 0x000000000008c2ca */ /* 0x000fe200000e0000 */
[----:B------:R-:W-:Y:S01]  /*4760*/  IMAD.IADD R14, R10, 0x1, R86 ;  /* 0x000000010a0e7824 */ /* 0x000fe200078e0256 */
[----:B------:R-:W-:Y:S01]  /*4770*/  SEL R0, RZ, 0x1, P0 ;  /* 0x00000001ff007807 */ /* 0x000fe20000000000 */
[----:B------:R-:W-:Y:S01]  /*4780*/  IMAD.IADD R15, R11, 0x1, R87 ;  /* 0x000000010b0f7824 */ /* 0x000fe200078e0257 */
[----:B------:R-:W-:Y:S02]  /*4790*/  SEL R28, R28, RZ, P0 ;  /* 0x000000ff1c1c7207 */ /* 0x000fe40000000000 */
[----:B------:R-:W-:Y:S01]  /*47a0*/  IMAD.U32 R8, RZ, RZ, UR9 ;  /* 0x00000009ff087e24 */ /* 0x000fe2000f8e00ff */
[----:B------:R-:W-:Y:S01]  /*47b0*/  UIADD3 UR9, UPT, UPT, UR13, 0x40, URZ ;  /* 0x000000400d097890 */ /* 0x000fe2000fffe0ff */
[----:B------:R-:W-:Y:S03]  /*47c0*/  LOP3.LUT R27, R27, R0, RZ, 0x3c, !PT ;  /* 0x000000001b1b7212 */ /* 0x000fe600078e3cff */
[----:B------:R-:W-:Y:S02]  /*47d0*/  @!P4 R2UR UR16, R8 ;  /* 0x000000000810c2ca */ /* 0x000fe400000e0000 */
[----:B------:R-:W-:Y:S01]  /*47e0*/  IMAD.U32 R9, RZ, RZ, UR8 ;  /* 0x00000008ff097e24 */ /* 0x000fe2000f8e00ff */
[----:B------:R-:W-:Y:S01]  /*47f0*/  @!UP1 UIADD3 UR8, UPT, UPT, UR15, 0x200, URZ ;  /* 0x000002000f089890 */ /* 0x000fe2000fffe0ff */
[----:B------:R-:W-:Y:S01]  /*4800*/  VOTEU.ALL UP1, P4 ;  /* 0x0000000000ff7886 */ /* 0x000fe20002020000 */
[----:B------:R-:W-:Y:S02]  /*4810*/  UPRMT UR15, UR37, 0x654, UR9 ;  /* 0x00000654250f7896 */ /* 0x000fe40008000009 */
[----:B------:R-:W-:Y:S11]  /*4820*/  @!P4 R2UR UR17, R9 ;  /* 0x000000000911c2ca */ /* 0x000ff600000e0000 */
[----:B------:R-:W-:Y:S02]  /*4830*/  @!UPT UIADD3 URZ, UPT, UPT, URZ, URZ, URZ ;  /* 0x000000fffffff290 */ /* 0x000fe4000fffe0ff */
[----:B------:R2:W-:Y:S01]  /*4840*/  @!UP1 UTMALDG.3D [UR8], [UR16], desc[UR18] ;  /* 0x00001208100095b4 */ /* 0x0005e20008011000 */
[----:B------:R2:W-:Y:S01]  /*4850*/  @!P4 SYNCS.ARRIVE.TRANS64.RED.A0TR RZ, [UR13+0x40], R25 ;  /* 0x00004019ffffc9a7 */ /* 0x0005e2000830040d */
[----:B------:R-:W-:Y:S04]  /*4860*/  UIADD3 UR13, UPT, UPT, UR14, 0x1, URZ ;  /* 0x000000010e0d7890 */ /* 0x000fe8000fffe0ff */
[----:B------:R-:W-:Y:S04]  /*4870*/  UISETP.NE.AND UP1, UPT, UR13, 0x3, UPT ;  /* 0x000000030d00788c */ /* 0x000fe8000bf25270 */
[----:B------:R-:W-:Y:S02]  /*4880*/  USEL UR14, URZ, 0x1, UP1 ;  /* 0x00000001ff0e7887 */ /* 0x000fe40008800000 */
[----:B------:R-:W-:Y:S02]  /*4890*/  USEL UR13, UR13, URZ, UP1 ;  /* 0x000000ff0d0d7287 */ /* 0x000fe40008800000 */
[----:B------:R-:W-:Y:S02]  /*48a0*/  UPLOP3.LUT UP1, UPT, UPT, UPT, UPT, 0x80, 0x8 ;  /* 0x000000000008789c */ /* 0x000fe40003f2f070 */
[----:B------:R-:W-:Y:S01]  /*48b0*/  LOP3.LUT R29, R29, UR14, RZ, 0x3c, !PT ;  /* 0x0000000e1d1d7c12 */ /* 0x000fe2000f8e3cff */
[----:B------:R-:W-:Y:S01]  /*48c0*/  SYNCS.ARRIVE.TRANS64.RED.A1T0 RZ, [UR15], RZ ;  /* 0x000000ffffff79a7 */ /* 0x000fe2000810040f */
[----:B------:R-:W-:Y:S07]  /*48d0*/  @P3 BRA `(.L_x_76) ;  /* 0xfffffff4001c3947 */ /* 0x000fee000383ffff */
[----:B------:R-:W-:Y:S01]  /*48e0*/  UIADD3 UR7, UPT, UPT, UR7, 0x58, URZ ;  /* 0x0000005807077890 */ /* 0x000fe2000fffe0ff */
[----:B------:R-:W-:-:S03]  /*48f0*/  SHF.L.U32 R2, R29, 0x1f, RZ ;  /* 0x0000001f1d027819 */ /* 0x000fc600000006ff */
[----:B------:R-:W-:-:S09]  /*4900*/  ULEA UR4, UR13, UR7, 0x3 ;  /* 0x000000070d047291 */ /* 0x000fd2000f8e18ff */
[----:B------:R-:W1:Y:S02]  /*4910*/  SYNCS.PHASECHK.TRANS64.TRYWAIT P0, [UR4], R2 ;  /* 0x00000002ff0075a7 */ /* 0x000e640008001104 */
[----:B-1----:R-:W-:Y:S05]  /*4920*/  @!P0 BRA `(.L_x_77) ;  /* 0x0000003400648947 */ /* 0x002fea0003800000 */
.L_x_149:
        /* <DEDUP_REMOVED lines=9> */
.L_x_151:
[----:B------:R-:W-:-:S04]  /*49c0*/  UIADD3 UR5, UPT, UPT, UR5, 0x1, URZ ;  /* 0x0000000105057890 */ /* 0x000fc8000fffe0ff */
[----:B------:R-:W-:-:S04]  /*49d0*/  UISETP.NE.AND UP0, UPT, UR5, 0x3, UPT ;  /* 0x000000030500788c */ /* 0x000fc8000bf05270 */
[----:B------:R-:W-:Y:S02]  /*49e0*/  USEL UR4, URZ, 0x1, UP0 ;  /* 0x00000001ff047887 */ /* 0x000fe40008000000 */
[----:B------:R-:W-:-:S04]  /*49f0*/  USEL UR5, UR5, URZ, UP0 ;  /* 0x000000ff05057287 */ /* 0x000fc80008000000 */
[----:B------:R-:W-:Y:S01]  /*4a00*/  ULEA UR5, UR5, UR7, 0x3 ;  /* 0x0000000705057291 */ /* 0x000fe2000f8e18ff */
[----:B-1----:R-:W-:-:S04]  /*4a10*/  LOP3.LUT R2, R29, UR4, RZ, 0x3c, !PT ;  /* 0x000000041d027c12 */ /* 0x002fc8000f8e3cff */
[----:B------:R-:W-:Y:S01]  /*4a20*/  SHF.L.U32 R2, R2, 0x1f, RZ ;  /* 0x0000001f02027819 */ /* 0x000fe200000006ff */
[----:B------:R-:W-:-:S07]  /*4a30*/  IMAD.U32 R0, RZ, RZ, UR5 ;  /* 0x00000005ff007e24 */ /* 0x000fce000f8e00ff */
.L_x_79:
[----:B-1----:R1:W3:Y:S02]  /*4a40*/  SYNCS.PHASECHK.TRANS64.TRYWAIT P0, [R0+URZ], R2 ;  /* 0x00000002000075a7 */ /* 0x0022e400080011ff */
[----:B---3--:R-:W-:Y:S05]  /*4a50*/  @!P0 NANOSLEEP.SYNCS 0x989680 ;  /* 0x009896800000895d */ /* 0x008fea0003900000 */
[----:B------:R-:W3:Y:S02]  /*4a60*/  @!P0 SYNCS.PHASECHK.TRANS64 P0, [R0+URZ], R2 ;  /* 0x00000002000085a7 */ /* 0x000ee400080010ff */
[----:B--23--:R-:W-:Y:S05]  /*4a70*/  @P0 EXIT ;  /* 0x000000000000094d */ /* 0x00cfea0003800000 */
[----:B------:R-:W-:Y:S05]  /*4a80*/  BRA `(.L_x_79) ;  /* 0xfffffffc00ec7947 */ /* 0x000fea000383ffff */
.L_x_67:
[----:B------:R-:W-:-:S06]  /*4a90*/  UISETP.GE.AND UP1, UPT, UR8, 0x4, UPT ;  /* 0x000000040800788c */ /* 0x000fcc000bf26270 */
[----:B------:R-:W-:-:S13]  /*4aa0*/  PLOP3.LUT P0, PT, PT, PT, UP1, 0x80, 0x8 ;  /* 0x000000000008781c */ /* 0x000fda0003f0f018 */
[----:B------:R-:W-:Y:S05]  /*4ab0*/  @!P0 EXIT ;  /* 0x000000000000894d */ /* 0x000fea0003800000 */
[----:B------:R-:W-:Y:S01]  /*4ac0*/  BAR.SYNC.DEFER_BLOCKING 0x6, 0xa0 ;  /* 0x0182800000007b1d */ /* 0x000fe20000010000 */
[C---:B------:R-:W-:Y:S01]  /*4ad0*/  IMAD.SHL.U32 R2, R93.reuse, 0x20, RZ ;  /* 0x000000205d027824 */ /* 0x040fe200078e00ff */
[C---:B------:R-:W-:Y:S01]  /*4ae0*/  LOP3.LUT R94, R93.reuse, 0x2, RZ, 0xc0, !PT ;  /* 0x000000025d5e7812 */ /* 0x040fe200078ec0ff */
[C---:B------:R-:W-:Y:S01]  /*4af0*/  IMAD.SHL.U32 R99, R93.reuse, 0x4, RZ ;  /* 0x000000045d637824 */ /* 0x040fe200078e00ff */
[C---:B------:R-:W-:Y:S01]  /*4b00*/  LOP3.LUT R100, R93.reuse, 0x60, RZ, 0xc0, !PT ;  /* 0x000000605d647812 */ /* 0x040fe200078ec0ff */
[C---:B------:R-:W-:Y:S01]  /*4b10*/  IMAD.U32 R46, R93.reuse, 0x10000, RZ ;  /* 0x000100005d2e7824 */ /* 0x040fe200078e00ff */
[----:B------:R-:W-:Y:S02]  /*4b20*/  UMOV UR48, 0x400 ;  /* 0x0000040000307882 */ /* 0x000fe40000000000 */
[----:B------:R-:W1:Y:S01]  /*4b30*/  LDC R91, c[0x0][0x370] ;  /* 0x0000dc00ff5b7b82 */ /* 0x000e620000000800 */
[----:B------:R-:W-:Y:S01]  /*4b40*/  ULEA UR48, UR37, UR48, 0x18 ;  /* 0x0000003025307291 */ /* 0x000fe2000f8ec0ff */
[----:B------:R-:W-:Y:S01]  /*4b50*/  LOP3.LUT R3, R2, 0xc0, RZ, 0xc0, !PT ;  /* 0x000000c002037812 */ /* 0x000fe200078ec0ff */
[----:B------:R-:W-:Y:S01]  /*4b60*/  IMAD.MOV.U32 R45, RZ, RZ, RZ ;  /* 0x000000ffff2d7224 */ /* 0x000fe200078e00ff */
[----:B------:R-:W-:Y:S01]  /*4b70*/  LOP3.LUT R93, R93, 0x4, RZ, 0xc0, !PT ;  /* 0x000000045d5d7812 */ /* 0x000fe200078ec0ff */
[----:B------:R-:W-:Y:S01]  /*4b80*/  UIADD3 UR52, UPT, UPT, UR48, 0x200, URZ ;  /* 0x0000020030347890 */ /* 0x000fe2000fffe0ff */
[----:B------:R-:W-:-:S02]  /*4b90*/  LOP3.LUT R99, R3, 0x18, R99, 0xf8, !PT ;  /* 0x0000001803637812 */ /* 0x000fc400078ef863 */
[----:B------:R-:W-:Y:S01]  /*4ba0*/  CS2R R96, SRZ ;  /* 0x0000000000607805 */ /* 0x000fe2000001ff00 */
[----:B------:R-:W2:Y:S01]  /*4bb0*/  LDC R42, c[0x0][0xb0c] ;  /* 0x0002c300ff2a7b82 */ /* 0x000ea20000000800 */
[----:B------:R-:W-:Y:S01]  /*4bc0*/  LOP3.LUT R46, R46, 0x600000, RZ, 0xc0, !PT ;  /* 0x006000002e2e7812 */ /* 0x000fe200078ec0ff */
[----:B------:R-:W-:Y:S01]  /*4bd0*/  IMAD.MOV.U32 R103, RZ, RZ, RZ ;  /* 0x000000ffff677224 */ /* 0x000fe200078e00ff */
[----:B------:R-:W-:Y:S01]  /*4be0*/  IADD3 R98, PT, PT, -R93, 0x2, RZ ;  /* 0x000000025d627810 */ /* 0x000fe20007ffe1ff */
[----:B------:R-:W-:Y:S01]  /*4bf0*/  IMAD.MOV R94, RZ, RZ, -R94 ;  /* 0x000000ffff5e7224 */ /* 0x000fe200078e0a5e */
[----:B------:R-:W-:Y:S01]  /*4c00*/  LOP3.LUT R99, R99, 0xf20, R2, 0xf8, !PT ;  /* 0x00000f2063637812 */ /* 0x000fe200078ef802 */
[----:B------:R-:W-:Y:S01]  /*4c10*/  IMAD.MOV R93, RZ, RZ, -R93 ;  /* 0x000000ffff5d7224 */ /* 0x000fe200078e0a5d */
[----:B------:R-:W4:Y:S01]  /*4c20*/  LDCU.64 UR54, c[0x0][0x348] ;  /* 0x00006900ff3677ac */ /* 0x000f220008000a00 */
[----:B------:R-:W1:Y:S01]  /*4c30*/  LDC R89, c[0x0][0xb20] ;  /* 0x0002c800ff597b82 */ /* 0x000e620000000800 */
[----:B------:R-:W3:Y:S01]  /*4c40*/  LDS R0, [UR48+0x130] ;  /* 0x00013030ff007984 */ /* 0x000ee20008000800 */
[----:B------:R-:W-:Y:S01]  /*4c50*/  IMAD.SHL.U32 R98, R98, 0x10, RZ ;  /* 0x0000001062627824 */ /* 0x000fe200078e00ff */
[----:B------:R-:W-:Y:S01]  /*4c60*/  LEA R99, R99, UR52, 0x1 ;  /* 0x0000003463637c11 */ /* 0x000fe2000f8e08ff */
[----:B------:R-:W-:Y:S01]  /*4c70*/  UMOV UR51, 0x1 ;  /* 0x0000000100337882 */ /* 0x000fe20000000000 */
[----:B------:R-:W-:Y:S01]  /*4c80*/  UMOV UR56, URZ ;  /* 0x000000ff00387c82 */ /* 0x000fe20008000000 */
[----:B------:R-:W1:Y:S02]  /*4c90*/  LDCU.64 UR38, c[0x0][0x888] ;  /* 0x00011100ff2677ac */ /* 0x000e640008000a00 */
[----:B------:R-:W1:Y:S01]  /*4ca0*/  LDC R41, c[0x0][0xb30] ;  /* 0x0002cc00ff297b82 */ /* 0x000e620000000800 */
[----:B------:R-:W1:Y:S01]  /*4cb0*/  LDCU.64 UR44, c[0x0][0x890] ;  /* 0x00011200ff2c77ac */ /* 0x000e620008000a00 */
[----:B------:R-:W-:Y:S01]  /*4cc0*/  UMOV UR50, URZ ;  /* 0x000000ff00327c82 */ /* 0x000fe20008000000 */
[----:B------:R-:W-:-:S05]  /*4cd0*/  UMOV UR49, URZ ;  /* 0x000000ff00317c82 */ /* 0x000fca0008000000 */
[----:B------:R-:W1:Y:S08]  /*4ce0*/  LDC.64 R84, c[0x0][0xb10] ;  /* 0x0002c400ff547b82 */ /* 0x000e700000000a00 */
[----:B------:R-:W1:Y:S08]  /*4cf0*/  LDC.64 R38, c[0x0][0xb18] ;  /* 0x0002c600ff267b82 */ /* 0x000e700000000a00 */
[----:B------:R-:W1:Y:S08]  /*4d00*/  LDC.64 R36, c[0x0][0xb28] ;  /* 0x0002ca00ff247b82 */ /* 0x000e700000000a00 */
[----:B------:R-:W1:Y:S01]  /*4d10*/  LDC.64 R82, c[0x0][0x8b0] ;  /* 0x00022c00ff527b82 */ /* 0x000e620000000a00 */
[----:B---3--:R-:W-:-:S07]  /*4d20*/  IMAD.IADD R46, R0, 0x1, R46 ;  /* 0x00000001002e7824 */ /* 0x008fce00078e022e */
[----:B------:R-:W3:Y:S08]  /*4d30*/  LDC.64 R80, c[0x0][0x8a8] ;  /* 0x00022a00ff507b82 */ /* 0x000ef00000000a00 */
[----:B--2-4-:R-:W1:Y:S02]  /*4d40*/  LDC R90, c[0x0][0x374] ;  /* 0x0000dd00ff5a7b82 */ /* 0x014e640000000800 */
.L_x_110:
[C---:B------:R-:W-:Y:S02]  /*4d50*/  LEA R0, R103.reuse, UR48, 0x3 ;  /* 0x0000003067007c11 */ /* 0x040fe4000f8e18ff */
[----:B------:R-:W-:Y:S02]  /*4d60*/  SHF.L.U32 R2, R96, 0x1f, RZ ;  /* 0x0000001f60027819 */ /* 0x000fe400000006ff */
[----:B------:R-:W-:Y:S02]  /*4d70*/  LEA R16, R103, UR48, 0x4 ;  /* 0x0000003067107c11 */ /* 0x000fe4000f8e20ff */
[----:B------:R-:W2:Y:S02]  /*4d80*/  SYNCS.PHASECHK.TRANS64.TRYWAIT P0, [R0+URZ+0x80], R2 ;  /* 0x00008002000075a7 */ /* 0x000ea400080011ff */
[----:B--2---:R-:W-:Y:S05]  /*4d90*/  @!P0 BRA `(.L_x_80) ;  /* 0x0000003000788947 */ /* 0x004fea0003800000 */
.L_x_152:
[----:B------:R-:W4:Y:S01]  /*4da0*/  LDC.64 R10, c[0x0][0xb10] ;  /* 0x0002c400ff0a7b82 */ /* 0x000f220000000a00 */
[----:B------:R-:W3:Y:S01]  /*4db0*/  LDS.128 R16, [R16+0x110] ;  /* 0x0001100010107984 */ /* 0x000ee20000000c00 */
[----:B-1----:R-:W-:Y:S01]  /*4dc0*/  ISETP.NE.AND P1, PT, R41, 0x1, PT ;  /* 0x000000012900780c */ /* 0x002fe20003f25270 */
[----:B--2---:R-:W-:Y:S01]  /*4dd0*/  VIADD R0, R0, 0x90 ;  /* 0x0000009000007836 */ /* 0x004fe20000000000 */
[----:B------:R-:W-:Y:S04]  /*4de0*/  ISETP.GE.AND P0, PT, R40, 0x1, PT ;  /* 0x000000012800780c */ /* 0x000fe80003f06270 */
[----:B------:R-:W1:Y:S01]  /*4df0*/  LDC.64 R8, c[0x0][0xb18] ;  /* 0x0002c600ff087b82 */ /* 0x000e620000000a00 */
[----:B------:R-:W-:Y:S01]  /*4e00*/  PRMT R0, RZ, 0x654, R0 ;  /* 0x00000654ff007816 */ /* 0x000fe20000000000 */
[----:B------:R-:W-:Y:S01]  /*4e10*/  @!PT LDS RZ, [RZ] ;  /* 0x00000000fffff984 */ /* 0x000fe20000000800 */
[----:B------:R-:W-:Y:S01]  /*4e20*/  @!PT LDS RZ, [RZ] ;  /* 0x00000000fffff984 */ /* 0x000fe20000000800 */
[----:B------:R-:W-:Y:S01]  /*4e30*/  @!PT LDS RZ, [RZ] ;  /* 0x00000000fffff984 */ /* 0x000fe20000000800 */
[----:B------:R-:W-:Y:S01]  /*4e40*/  @!PT LDS RZ, [RZ] ;  /* 0x00000000fffff984 */ /* 0x000fe20000000800 */
[----:B------:R2:W-:Y:S06]  /*4e50*/  MEMBAR.ALL.CTA ;  /* 0x0000000000007992 */ /* 0x0005ec0000008000 */
[----:B--2---:R-:W2:Y:S01]  /*4e60*/  FENCE.VIEW.ASYNC.S ;  /* 0x00000000000073c6 */ /* 0x004ea20000000000 */
[----:B------:R-:W1:Y:S08]  /*4e70*/  @!P1 LDC R12, c[0x0][0xb20] ;  /* 0x0002c800ff0c9b82 */ /* 0x000e700000000800 */
[----:B------:R-:W1:Y:S01]  /*4e80*/  @!P1 LDC R7, c[0x0][0xb0c] ;  /* 0x0002c300ff079b82 */ /* 0x000e620000000800 */
[----:B--2---:R2:W-:Y:S01]  /*4e90*/  SYNCS.ARRIVE.TRANS64.RED.A1T0 RZ, [R0+URZ], RZ ;  /* 0x000000ff00ff79a7 */ /* 0x0045e200081004ff */
[----:B---3--:R-:W-:Y:S04]  /*4ea0*/  LOP3.LUT P4, RZ, R18, 0x1, RZ, 0xc0, !PT ;  /* 0x0000000112ff7812 */ /* 0x008fe8000788c0ff */
[----:B------:R-:W-:Y:S09]  /*4eb0*/  P2R R101, PR, RZ, 0x10 ;  /* 0x00000010ff657803 */ /* 0x000ff20000000000 */
[----:B------:R-:W-:Y:S02]  /*4ec0*/  @P4 MOV R44, R16 ;  /* 0x00000010002c4202 */ /* 0x000fe40000000f00 */
[----:B------:R-:W-:Y:S01]  /*4ed0*/  @P4 LOP3.LUT R43, R17, 0xffff, RZ, 0xc0, !PT ;  /* 0x0000ffff112b4812 */ /* 0x000fe200078ec0ff */
[----:B--2-4-:R-:W-:Y:S06]  /*4ee0*/  @!P0 BRA `(.L_x_81) ;  /* 0x0000000000a48947 */ /* 0x014fec0003800000 */
[----:B------:R-:W-:Y:S01]  /*4ef0*/  IMAD.HI.U32 R0, R90, R39, RZ ;  /* 0x000000275a007227 */ /* 0x000fe200078e00ff */
[----:B------:R-:W-:Y:S02]  /*4f00*/  ISETP.NE.AND P0, PT, R38, 0x1, PT ;  /* 0x000000012600780c */ /* 0x000fe40003f05270 */
[----:B------:R-:W-:Y:S01]  /*4f10*/  ISETP.NE.AND P2, PT, R40, 0x1, PT ;  /* 0x000000012800780c */ /* 0x000fe20003f45270 */
[----:B------:R-:W-:Y:S01]  /*4f20*/  IMAD.HI.U32 R4, R91, R84, RZ ;  /* 0x000000545b047227 */ /* 0x000fe200078e00ff */
[----:B------:R-:W-:Y:S02]  /*4f30*/  SHF.R.U32.HI R0, RZ, R89, R0 ;  /* 0x00000059ff007219 */ /* 0x000fe40000011600 */
[----:B------:R-:W-:Y:S01]  /*4f40*/  ISETP.NE.AND P3, PT, R42, 0x1, PT ;  /* 0x000000012a00780c */ /* 0x000fe20003f65270 */
[----:B------:R-:W-:Y:S01]  /*4f50*/  IMAD.HI.U32 R6, R43, R39, RZ ;  /* 0x000000272b067227 */ /* 0x000fe200078e00ff */
[-C--:B------:R-:W-:Y:S02]  /*4f60*/  SHF.R.U32.HI R4, RZ, R85.reuse, R4 ;  /* 0x00000055ff047219 */ /* 0x080fe40000011604 */
[----:B------:R-:W-:Y:S01]  /*4f70*/  SEL R0, R90, R0, !P0 ;  /* 0x000000005a007207 */ /* 0x000fe20004000000 */
[----:B------:R-:W-:Y:S01]  /*4f80*/  IMAD.HI.U32 R5, R44, R84, RZ ;  /* 0x000000542c057227 */ /* 0x000fe200078e00ff */
[----:B------:R-:W-:Y:S03]  /*4f90*/  SEL R4, R91, R4, !P3 ;  /* 0x000000045b047207 */ /* 0x000fe60005800000 */
[-C--:B------:R-:W-:Y:S01]  /*4fa0*/  IMAD.HI.U32 R3, R0, R36.reuse, RZ ;  /* 0x0000002400037227 */ /* 0x080fe200078e00ff */
[----:B------:R-:W-:Y:S03]  /*4fb0*/  SHF.R.U32.HI R5, RZ, R85, R5 ;  /* 0x00000055ff057219 */ /* 0x000fe60000011605 */
[----:B------:R-:W-:Y:S01]  /*4fc0*/  IMAD.HI.U32 R2, R4, R36, RZ ;  /* 0x0000002404027227 */ /* 0x000fe200078e00ff */
[----:B------:R-:W-:Y:S02]  /*4fd0*/  @P2 SHF.R.U32.HI R0, RZ, R37, R3 ;  /* 0x00000025ff002219 */ /* 0x000fe40000011603 */
[----:B------:R-:W-:Y:S02]  /*4fe0*/  SHF.R.U32.HI R3, RZ, R89, R6 ;  /* 0x00000059ff037219 */ /* 0x000fe40000011606 */
[----:B------:R-:W-:Y:S01]  /*4ff0*/  @P2 SHF.R.U32.HI R4, RZ, R37, R2 ;  /* 0x00000025ff042219 */ /* 0x000fe20000011602 */
[----:B------:R-:W-:Y:S01]  /*5000*/  IMAD R0, R40, R0, RZ ;  /* 0x0000000028007224 */ /* 0x000fe200078e02ff */
[----:B------:R-:W-:Y:S02]  /*5010*/  SEL R3, R43, R3, !P0 ;  /* 0x000000032b037207 */ /* 0x000fe40004000000 */
[----:B------:R-:W-:Y:S01]  /*5020*/  SEL R2, R44, R5, !P3 ;  /* 0x000000052c027207 */ /* 0x000fe20005800000 */
[----:B------:R-:W-:Y:S01]  /*5030*/  IMAD R5, R40, R4, RZ ;  /* 0x0000000428057224 */ /* 0x000fe200078e02ff */
[C---:B------:R-:W-:Y:S01]  /*5040*/  ISETP.GE.AND P0, PT, R3.reuse, R0, PT ;  /* 0x000000000300720c */ /* 0x040fe20003f06270 */
[C---:B------:R-:W-:Y:S03]  /*5050*/  IMAD.HI.U32 R0, R3.reuse, R36, RZ ;  /* 0x0000002403007227 */ /* 0x040fe600078e00ff */
[C---:B------:R-:W-:Y:S02]  /*5060*/  ISETP.GE.OR P0, PT, R2.reuse, R5, P0 ;  /* 0x000000050200720c */ /* 0x040fe40000706670 */
[----:B------:R-:W-:Y:S04]  /*5070*/  SHF.R.U32.HI R0, RZ, R37, R0 ;  /* 0x00000025ff007219 */ /* 0x000fe80000011600 */
[C---:B------:R-:W-:Y:S05]  /*5080*/  SEL R6, R3.reuse, R0, !P2 ;  /* 0x0000000003067207 */ /* 0x040fea0005000000 */
        /* <DEDUP_REMOVED lines=14> */
[----:B------:R-:W-:Y:S07]  /*5170*/  IMAD R43, R3, R38, R43 ;  /* 0x00000026032b7224 */ /* 0x000fee00078e022b */
.L_x_81:
[----:B-1----:R-:W-:Y:S01]  /*5180*/  @!P1 ISETP.NE.AND P0, PT, R8, 0x1, PT ;  /* 0x000000010800980c */ /* 0x002fe20003f05270 */
[----:B------:R-:W-:Y:S01]  /*5190*/  @!P1 IMAD.HI.U32 R0, R44, R10, RZ ;  /* 0x0000000a2c009227 */ /* 0x000fe200078e00ff */
[----:B------:R-:W-:Y:S01]  /*51a0*/  @!P1 ISETP.NE.AND P2, PT, R7, 0x1, PT ;  /* 0x000000010700980c */ /* 0x000fe20003f45270 */
[----:B------:R-:W-:Y:S01]  /*51b0*/  ULOP3.LUT UP0, URZ, UR52, 0x1b0, URZ, 0xc0, !UPT ;  /* 0x000001b034ff7892 */ /* 0x000fe2000f80c0ff */
[----:B------:R-:W-:Y:S01]  /*51c0*/  R2UR UR42, R15 ;  /* 0x000000000f2a72ca */ /* 0x000fe200000e0000 */
[----:B------:R-:W-:Y:S01]  /*51d0*/  @!P1 IMAD.HI.U32 R2, R43, R9, RZ ;  /* 0x000000092b029227 */ /* 0x000fe200078e00ff */
[----:B------:R-:W-:Y:S02]  /*51e0*/  @!P1 SHF.R.U32.HI R0, RZ, R11, R0 ;  /* 0x0000000bff009219 */ /* 0x000fe40000011600 */
[----:B------:R-:W-:Y:S01]  /*51f0*/  R2UR UR41, R14 ;  /* 0x000000000e2972ca */ /* 0x000fe200000e0000 */
[----:B------:R-:W-:Y:S01]  /*5200*/  VIADD R103, R103, 0x1 ;  /* 0x0000000167677836 */ /* 0x000fe20000000000 */
[----:B------:R-:W-:Y:S02]  /*5210*/  @!P1 SHF.R.U32.HI R2, RZ, R12, R2 ;  /* 0x0000000cff029219 */ /* 0x000fe40000011602 */
[----:B------:R-:W-:Y:S02]  /*5220*/  @!P1 SEL R3, R44, R0, !P2 ;  /* 0x000000002c039207 */ /* 0x000fe40005000000 */
[----:B------:R-:W-:Y:S02]  /*5230*/  @!P1 SEL R2, R43, R2, !P0 ;  /* 0x000000022b029207 */ /* 0x000fe40004000000 */
[----:B------:R-:W-:Y:S01]  /*5240*/  @P4 SHF.R.U32.HI R95, RZ, 0x10, R17 ;  /* 0x00000010ff5f4819 */ /* 0x000fe20000011611 */
[----:B------:R-:W-:Y:S02]  /*5250*/  USHF.L.U32 UR42, UR42, 0x7, URZ ;  /* 0x000000072a2a7899 */ /* 0x000fe400080006ff */
[----:B------:R-:W-:Y:S02]  /*5260*/  @!P1 IMAD.IADD R0, R2, 0x1, -R3 ;  /* 0x0000000102009824 */ /* 0x000fe400078e0a03 */
[----:B------:R-:W-:Y:S01]  /*5270*/  @!P1 IMAD.IADD R2, R3, 0x1, -R2 ;  /* 0x0000000103029824 */ /* 0x000fe200078e0a02 */
[----:B------:R-:W-:Y:S01]  /*5280*/  USHF.L.U32 UR41, UR41, 0x6, URZ ;  /* 0x0000000629297899 */ /* 0x000fe200080006ff */
[----:B------:R-:W-:Y:S02]  /*5290*/  @!P1 IMAD R44, R0, R7, R44 ;  /* 0x00000007002c9224 */ /* 0x000fe400078e022c */
[----:B------:R-:W-:Y:S01]  /*52a0*/  @!P1 IMAD R43, R2, R8, R43 ;  /* 0x00000008022b9224 */ /* 0x000fe200078e022b */
[----:B------:R-:W-:Y:S08]  /*52b0*/  BRA.U !UP0, `(.L_x_82) ;  /* 0x00000001087c7547 */ /* 0x000ff0000b800000 */
[----:B------:R-:W1:Y:S01]  /*52c0*/  LDCU.64 UR8, c[0x4][0x80] ;  /* 0x01001000ff0877ac */ /* 0x000e620008000a00 */
[----:B------:R-:W-:Y:S01]  /*52d0*/  MOV R2, 0x0 ;  /* 0x0000000000027802 */ /* 0x000fe20000000f00 */
[----:B------:R-:W-:Y:S02]  /*52e0*/  HFMA2 R12, -RZ, RZ, 0, 5.9604644775390625e-08 ;  /* 0x00000001ff0c7431 */ /* 0x000fe400000001ff */
[----:B------:R-:W-:Y:S01]  /*52f0*/  IMAD.MOV.U32 R8, RZ, RZ, 0x70 ;  /* 0x00000070ff087424 */ /* 0x000fe200078e00ff */
[----:B------:R2:W3:Y:S01]  /*5300*/  LDC.64 R14, c[0x4][R2] ;  /* 0x01000000020e7b82 */ /* 0x0004e20000000a00 */
[----:B------:R-:W4:Y:S01]  /*5310*/  LDCU.64 UR6, c[0x4][0x88] ;  /* 0x01001100ff0677ac */ /* 0x000f220008000a00 */
[----:B------:R-:W-:Y:S01]  /*5320*/  IMAD.MOV.U32 R13, RZ, RZ, RZ ;  /* 0x000000ffff0d7224 */ /* 0x000fe200078e00ff */
[----:B------:R-:W2:Y:S01]  /*5330*/  LDCU.64 UR4, c[0x4][0x8] ;  /* 0x01000100ff0477ac */ /* 0x000ea20008000a00 */
[----:B-1----:R-:W-:Y:S01]  /*5340*/  MOV R5, UR9 ;  /* 0x0000000900057c02 */ /* 0x002fe20008000f00 */
[----:B------:R-:W-:Y:S01]  /*5350*/  IMAD.U32 R4, RZ, RZ, UR8 ;  /* 0x00000008ff047e24 */ /* 0x000fe2000f8e00ff */
[----:B----4-:R-:W-:Y:S01]  /*5360*/  MOV R7, UR7 ;  /* 0x0000000700077c02 */ /* 0x010fe20008000f00 */
[----:B------:R-:W-:Y:S01]  /*5370*/  IMAD.U32 R6, RZ, RZ, UR6 ;  /* 0x00000006ff067e24 */ /* 0x000fe2000f8e00ff */
[----:B--2---:R-:W-:Y:S01]  /*5380*/  MOV R11, UR5 ;  /* 0x00000005000b7c02 */ /* 0x004fe20008000f00 */
[----:B------:R-:W-:Y:S02]  /*5390*/  IMAD.U32 R10, RZ, RZ, UR4 ;  /* 0x00000004ff0a7e24 */ /* 0x000fe4000f8e00ff */
[----:B------:R-:W-:Y:S07]  /*53a0*/  LEPC R20, `(.L_x_83) ;  /* 0x000000001014794e */ /* 0x000fee0000000000 */
[----:B---3-5:R-:W-:Y:S05]  /*53b0*/  CALL.ABS.NOINC R14 ;  /* 0x000000000e007343 */ /* 0x028fea0003c00000 */
.L_x_83:
[----:B------:R-:W1:Y:S01]  /*53c0*/  LDCU.64 UR8, c[0x4][0x80] ;  /* 0x01001000ff0877ac */ /* 0x000e620008000a00 */
[----:B------:R-:W2:Y:S01]  /*53d0*/  LDC.64 R2, c[0x4][R2] ;  /* 0x0100000002027b82 */ /* 0x000ea20000000a00 */
[----:B------:R-:W-:Y:S02]  /*53e0*/  HFMA2 R12, -RZ, RZ, 0, 5.9604644775390625e-08 ;  /* 0x00000001ff0c7431 */ /* 0x000fe400000001ff */
[----:B------:R-:W-:Y:S02]  /*53f0*/  IMAD.MOV.U32 R8, RZ, RZ, 0x70 ;  /* 0x00000070ff087424 */ /* 0x000fe400078e00ff */
[----:B------:R-:W-:Y:S01]  /*5400*/  IMAD.MOV.U32 R13, RZ, RZ, RZ ;  /* 0x000000ffff0d7224 */ /* 0x000fe200078e00ff */
[----:B------:R-:W3:Y:S01]  /*5410*/  LDCU.64 UR6, c[0x4][0x88] ;  /* 0x01001100ff0677ac */ /* 0x000ee20008000a00 */
[----:B------:R-:W4:Y:S01]  /*5420*/  LDCU.64 UR4, c[0x4][0x8] ;  /* 0x01000100ff0477ac */ /* 0x000f220008000a00 */
[----:B-1----:R-:W-:Y:S02]  /*5430*/  MOV R4, UR8 ;  /* 0x0000000800047c02 */ /* 0x002fe40008000f00 */
[----:B------:R-:W-:Y:S02]  /*5440*/  MOV R5, UR9 ;  /* 0x0000000900057c02 */ /* 0x000fe40008000f00 */
[----:B---3--:R-:W-:Y:S01]  /*5450*/  MOV R7, UR7 ;  /* 0x0000000700077c02 */ /* 0x008fe20008000f00 */
[----:B------:R-:W-:Y:S01]  /*5460*/  IMAD.U32 R6, RZ, RZ, UR6 ;  /* 0x00000006ff067e24 */ /* 0x000fe2000f8e00ff */
[----:B----4-:R-:W-:Y:S01]  /*5470*/  MOV R11, UR5 ;  /* 0x00000005000b7c02 */ /* 0x010fe20008000f00 */
[----:B------:R-:W-:Y:S02]  /*5480*/  IMAD.U32 R10, RZ, RZ, UR4 ;  /* 0x00000004ff0a7e24 */ /* 0x000fe4000f8e00ff */
[----:B------:R-:W-:Y:S07]  /*5490*/  LEPC R20, `(.L_x_82) ;  /* 0x000000001014794e */ /* 0x000fee0000000000 */
[----:B--2---:R-:W-:Y:S05]  /*54a0*/  CALL.ABS.NOINC R2 ;  /* 0x0000000002007343 */ /* 0x004fea0003c00000 */
.L_x_82:
[----:B------:R-:W-:Y:S01]  /*54b0*/  ISETP.NE.U32.AND P4, PT, R82, RZ, PT ;  /* 0x000000ff5200720c */ /* 0x000fe20003f85070 */
[----:B------:R-:W-:Y:S01]  /*54c0*/  UISETP.NE.AND UP2, UPT, UR53, URZ, UPT ;  /* 0x000000ff3500728c */ /* 0x000fe2000bf45270 */
[----:B------:R-:W-:Y:S01]  /*54d0*/  ISETP.NE.U32.AND P2, PT, RZ, UR38, PT ;  /* 0x00000026ff007c0c */ /* 0x000fe2000bf45070 */
[----:B------:R-:W-:Y:S01]  /*54e0*/  UISETP.NE.U32.AND UP1, UPT, UR44, URZ, UPT ;  /* 0x000000ff2c00728c */ /* 0x000fe2000bf25070 */
[----:B------:R-:W-:Y:S01]  /*54f0*/  ISETP.NE.AND.EX P4, PT, R83, RZ, PT, P4 ;  /* 0x000000ff5300720c */ /* 0x000fe20003f85340 */
[----:B------:R-:W-:Y:S01]  /*5500*/  UPLOP3.LUT UP0, UPT, UPT, UPT, UPT, 0x40, 0x4 ;  /* 0x000000000004789c */ /* 0x000fe20003f0e870 */
[----:B------:R-:W-:Y:S01]  /*5510*/  ISETP.NE.AND.EX P2, PT, RZ, UR39, PT, P2 ;  /* 0x00000027ff007c0c */ /* 0x000fe2000bf45320 */
[----:B------:R-:W-:Y:S01]  /*5520*/  UISETP.NE.AND.EX UP1, UPT, UR45, URZ, UPT, UP1 ;  /* 0x000000ff2d00728c */ /* 0x000fe2000bf25310 */
[----:B------:R-:W-:Y:S04]  /*5530*/  PLOP3.LUT P1, PT, PT, PT, UP2, 0x80, 0x8 ;  /* 0x000000000008781c */ /* 0x000fe80003f2f028 */
[----:B------:R-:W-:Y:S06]  /*5540*/  @UP2 UPLOP3.LUT UP0, UPT, UPT, UPT, UP1, 0x80, 0x8 ;  /* 0x000000000008289c */ /* 0x000fec0003f0f010 */
[----:B------:R-:W-:Y:S01]  /*5550*/  PLOP3.LUT P0, PT, PT, PT, UP0, 0x80, 0x8 ;  /* 0x000000000008781c */ /* 0x000fe20003f0f008 */
[----:B------:R-:W-:Y:S01]  /*5560*/  @!UPT UIADD3 URZ, UPT, UPT, URZ, URZ, URZ ;  /* 0x000000fffffff290 */ /* 0x000fe2000fffe0ff */
[----:B------:R-:W-:Y:S11]  /*5570*/  BRA.U !UP1, `(.L_x_84) ;  /* 0x0000000109387547 */ /* 0x000ff6000b800000 */
[----:B------:R-:W-:Y:S01]  /*5580*/  UISETP.NE.U32.AND UP0, UPT, UR38, URZ, UPT ;  /* 0x000000ff2600728c */ /* 0x000fe2000bf05070 */
[----:B------:R-:W-:Y:S02]  /*5590*/  HFMA2 R0, -RZ, RZ, 0, 5.9604644775390625e-08 ;  /* 0x00000001ff007431 */ /* 0x000fe400000001ff */
[----:B------:R-:W-:Y:S01]  /*55a0*/  IMAD.MOV.U32 R88, RZ, RZ, 0x1 ;  /* 0x00000001ff587424 */ /* 0x000fe200078e00ff */
[----:B------:R-:W-:Y:S06]  /*55b0*/  UISETP.NE.AND.EX UP0, UPT, UR39, URZ, UPT, UP0 ;  /* 0x000000ff2700728c */ /* 0x000fec000bf05300 */
[----:B------:R-:W-:Y:S05]  /*55c0*/  PLOP3.LUT P3, PT, PT, PT, UP0, 0x80, 0x8 ;  /* 0x000000000008781c */ /* 0x000fea0003f6f008 */
[----:B------:R-:W1:Y:S01]  /*55d0*/  @UP0 LDCU.64 UR6, c[0x0][0x888] ;  /* 0x00011100ff0607ac */ /* 0x000e620008000a00 */
[----:B------:R-:W-:Y:S07]  /*55e0*/  @UP0 UIMAD UR4, UR36, UR44, URZ ;  /* 0x0000002c240402a4 */ /* 0x000fee000f8e02ff */
[----:B------:R-:W-:Y:S01]  /*55f0*/  @!P3 PRMT R88, R0, 0x7610, R88 ;  /* 0x000076100058b816 */ /* 0x000fe20000000058 */
[----:B-1----:R-:W-:Y:S03]  /*5600*/  @UP0 UIMAD.WIDE UR6, UR4, 0x4, UR6 ;  /* 0x00000004040608a5 */ /* 0x002fe6000f8e0206 */
[----:B------:R-:W1:Y:S03]  /*5610*/  @!UP0 LDCU UR4, c[0x0][0x880] ;  /* 0x00011000ff0487ac */ /* 0x000e660008000800 */
[----:B------:R-:W-:Y:S01]  /*5620*/  IMAD.U32 R2, RZ, RZ, UR6 ;  /* 0x00000006ff027e24 */ /* 0x000fe2000f8e00ff */
[----:B------:R-:W-:Y:S05]  /*5630*/  MOV R3, UR7 ;  /* 0x0000000700037c02 */ /* 0x000fea0008000f00 */
[----:B-----5:R2:W5:Y:S02]  /*5640*/  @P3 LDG.E R49, desc[UR46][R2.64] ;  /* 0x0000002e02313981 */ /* 0x020564000c1e1900 */
[----:B-12---:R-:W-:Y:S02]  /*5650*/  @!P3 IMAD.U32 R49, RZ, RZ, UR4 ;  /* 0x00000004ff31be24 */ /* 0x006fe4000f8e00ff */
.L_x_84:
[----:B------:R-:W-:Y:S05]  /*5660*/  @!P4 BRA `(.L_x_85) ;  /* 0x000000000020c947 */ /* 0x000fea0003800000 */
[----:B------:R-:W-:Y:S04]  /*5670*/  ISETP.NE.U32.AND P3, PT, R80, RZ, PT ;  /* 0x000000ff5000720c */ /* 0x000fe80003f65070 */
[----:B------:R-:W-:Y:S11]  /*5680*/  ISETP.NE.AND.EX P3, PT, R81, RZ, PT, P3 ;  /* 0x000000ff5100720c */ /* 0x000ff60003f65330 */
[----:B------:R-:W-:Y:S02]  /*5690*/  @!UPT UIADD3 URZ, UPT, UPT, URZ, URZ, URZ ;  /* 0x000000fffffff290 */ /* 0x000fe4000fffe0ff */
[----:B------:R-:W1:Y:S01]  /*56a0*/  @P3 LDC.64 R2, c[0x0][0x8a8] ;  /* 0x00022a00ff023b82 */ /* 0x000e620000000a00 */
[----:B------:R-:W-:Y:S04]  /*56b0*/  @P3 IMAD R0, R82, UR36, RZ ;  /* 0x0000002452003c24 */ /* 0x000fe8000f8e02ff */
[----:B-1----:R-:W-:Y:S05]  /*56c0*/  @P3 IMAD.WIDE R2, R0, 0x4, R2 ;  /* 0x0000000400023825 */ /* 0x002fea00078e0202 */
[----:B-----5:R1:W5:Y:S02]  /*56d0*/  @P3 LDG.E R47, desc[UR46][R2.64] ;  /* 0x0000002e022f3981 */ /* 0x020364000c1e1900 */
[----:B-1----:R-:W2:Y:S02]  /*56e0*/  @!P3 LDC R47, c[0x0][0x8a0] ;  /* 0x00022800ff2fbb82 */ /* 0x002ea40000000800 */
.L_x_85:
[----:B-----5:R-:W-:Y:S01]  /*56f0*/  FSETP.NEU.AND P3, PT, R49, RZ, PT ;  /* 0x000000ff3100720b */ /* 0x020fe20003f6d000 */
[----:B------:R-:W-:Y:S01]  /*5700*/  ULOP3.LUT UR4, UR51, 0x1, URZ, 0x3c, !UPT ;  /* 0x0000000133047892 */ /* 0x000fe2000f8e3cff */
[----:B------:R-:W-:Y:S01]  /*5710*/  SEL R4, RZ, 0xffffffff, P2 ;  /* 0xffffffffff047807 */ /* 0x000fe20001000000 */
[----:B------:R-:W-:Y:S01]  /*5720*/  IMAD.U32 R72, RZ, RZ, UR56 ;  /* 0x00000038ff487e24 */ /* 0x000fe2000f8e00ff */
[----:B------:R-:W-:Y:S01]  /*5730*/  @P1 LOP3.LUT P2, RZ, R88, 0xff, RZ, 0xc0, !PT ;  /* 0x000000ff58ff1812 */ /* 0x000fe2000784c0ff */
[----:B------:R-:W-:Y:S01]  /*5740*/  IMAD.SHL.U32 R106, R94, 0x10, RZ ;  /* 0x000000105e6a7824 */ /* 0x000fe200078e00ff */
[----:B------:R-:W-:Y:S01]  /*5750*/  @P1 SEL R0, RZ, 0xffffffff, P3 ;  /* 0xffffffffff001807 */ /* 0x000fe20001800000 */
[----:B------:R-:W-:Y:S01]  /*5760*/  IMAD.U32 R107, RZ, RZ, UR4 ;  /* 0x00000004ff6b7e24 */ /* 0x000fe2000f8e00ff */
[----:B------:R-:W-:Y:S01]  /*5770*/  LEA R73, R45, UR48, 0x3 ;  /* 0x000000302d497c11 */ /* 0x000fe2000f8e18ff */
[----:B------:R-:W-:Y:S01]  /*5780*/  IMAD.SHL.U32 R72, R72, 0x2000, RZ ;  /* 0x0000200048487824 */ /* 0x000fe200078e00ff */
[----:B------:R-:W-:Y:S01]  /*5790*/  @P0 SEL R0, R4, R0, !P2 ;  /* 0x0000000004000207 */ /* 0x000fe20005000000 */
[----:B------:R-:W-:Y:S01]  /*57a0*/  IMAD.SHL.U32 R105, R93, 0x10, RZ ;  /* 0x000000105d697824 */ /* 0x000fe200078e00ff */
[----:B------:R-:W-:Y:S01]  /*57b0*/  PLOP3.LUT P2, PT, PT, PT, UP1, 0x80, 0x8 ;  /* 0x000000000008781c */ /* 0x000fe20003f4f018 */
[----:B------:R-:W-:Y:S01]  /*57c0*/  IMAD.IADD R67, R99, 0x1, R72 ;  /* 0x0000000163437824 */ /* 0x000fe200078e0248 */
[----:B------:R-:W-:Y:S01]  /*57d0*/  @P1 LOP3.LUT R0, R0, 0x1, RZ, 0xc0, !PT ;  /* 0x0000000100001812 */ /* 0x000fe200078ec0ff */
[----:B------:R-:W-:Y:S01]  /*57e0*/  BSSY B1, `(.L_x_86) ;  /* 0x0000039000017945 */ /* 0x000fe20003800000 */
[----:B------:R-:W-:Y:S01]  /*57f0*/  LOP3.LUT P4, R102, R88, 0xff, RZ, 0xc0, !PT ;  /* 0x000000ff58667812 */ /* 0x000fe2000788c0ff */
[----:B------:R-:W-:Y:S01]  /*5800*/  IMAD.IADD R66, R67, 0x1, R106 ;  /* 0x0000000143427824 */ /* 0x000fe200078e026a */
[----:B------:R-:W-:Y:S01]  /*5810*/  ISETP.NE.U32.OR P5, PT, R0, 0x1, !P1 ;  /* 0x000000010000780c */ /* 0x000fe20004fa5470 */
[----:B------:R-:W-:Y:S01]  /*5820*/  IMAD.U32 R0, RZ, RZ, UR56 ;  /* 0x00000038ff007e24 */ /* 0x000fe2000f8e00ff */
[----:B------:R-:W-:Y:S01]  /*5830*/  SEL R3, RZ, 0xffffffff, P3 ;  /* 0xffffffffff037807 */ /* 0x000fe20001800000 */
[----:B------:R-:W-:Y:S01]  /*5840*/  IMAD.MOV.U32 R75, RZ, RZ, 0x1 ;  /* 0x00000001ff4b7424 */ /* 0x000fe200078e00ff */
[----:B------:R-:W-:Y:S01]  /*5850*/  P2R R104, PR, RZ, 0x20 ;  /* 0x00000020ff687803 */ /* 0x000fe20000000000 */
[----:B------:R-:W-:Y:S01]  /*5860*/  IMAD R48, R45, 0x40, R46 ;  /* 0x000000402d307824 */ /* 0x000fe200078e022e */
[----:B------:R-:W-:Y:S01]  /*5870*/  LEA R0, R0, UR48, 0x3 ;  /* 0x0000003000007c11 */ /* 0x000fe2000f8e18ff */
[----:B------:R-:W-:Y:S01]  /*5880*/  IMAD.U32 R74, RZ, RZ, UR56 ;  /* 0x00000038ff4a7e24 */ /* 0x000fe2000f8e00ff */
[----:B------:R-:W-:Y:S02]  /*5890*/  @P2 SEL R3, R4, R3, !P4 ;  /* 0x0000000304032207 */ /* 0x000fe40006000000 */
[----:B------:R-:W-:Y:S02]  /*58a0*/  CS2R R78, SRZ ;  /* 0x00000000004e7805 */ /* 0x000fe4000001ff00 */
[----:B------:R-:W-:Y:S02]  /*58b0*/  CS2R R76, SRZ ;  /* 0x00000000004c7805 */ /* 0x000fe4000001ff00 */
[----:B------:R-:W-:Y:S02]  /*58c0*/  CS2R R70, SRZ ;  /* 0x0000000000467805 */ /* 0x000fe4000001ff00 */
[----:B------:R-:W-:Y:S02]  /*58d0*/  LOP3.LUT R3, R3, 0x1, RZ, 0xc0, !PT ;  /* 0x0000000103037812 */ /* 0x000fe400078ec0ff */
[----:B------:R-:W-:Y:S02]  /*58e0*/  CS2R R68, SRZ ;  /* 0x0000000000447805 */ /* 0x000fe4000001ff00 */
[----:B------:R-:W-:Y:S02]  /*58f0*/  @P5 SHF.L.U32 R2, R107, 0x1f, RZ ;  /* 0x0000001f6b025819 */ /* 0x000fe400000006ff */
[----:B------:R-:W-:Y:S02]  /*5900*/  CS2R R62, SRZ ;  /* 0x00000000003e7805 */ /* 0x000fe4000001ff00 */
[----:B------:R-:W-:Y:S02]  /*5910*/  ISETP.NE.U32.AND P2, PT, R3, 0x1, PT ;  /* 0x000000010300780c */ /* 0x000fe40003f45070 */
[----:B------:R-:W-:Y:S01]  /*5920*/  CS2R R60, SRZ ;  /* 0x00000000003c7805 */ /* 0x000fe2000001ff00 */
[----:B------:R1:W3:Y:S01]  /*5930*/  @P5 SYNCS.PHASECHK.TRANS64.TRYWAIT P1, [R0+URZ+0x40], R2 ;  /* 0x00004002000055a7 */ /* 0x0002e200080211ff */
[----:B------:R-:W-:Y:S02]  /*5940*/  CS2R R58, SRZ ;  /* 0x00000000003a7805 */ /* 0x000fe4000001ff00 */
[----:B------:R-:W-:Y:S02]  /*5950*/  P2R R108, PR, RZ, 0x4 ;  /* 0x00000004ff6c7803 */ /* 0x000fe40000000000 */
[----:B------:R-:W-:Y:S01]  /*5960*/  CS2R R56, SRZ ;  /* 0x0000000000387805 */ /* 0x000fe2000001ff00 */
[----:B------:R-:W-:Y:S02]  /*5970*/  IMAD.IADD R65, R67, 0x1, R105 ;  /* 0x0000000143417824 */ /* 0x000fe400078e0269 */
[----:B------:R-:W-:Y:S01]  /*5980*/  IMAD.IADD R64, R98, 0x1, R66 ;  /* 0x0000000162407824 */ /* 0x000fe200078e0242 */
[----:B-1----:R-:W-:Y:S04]  /*5990*/  SHF.L.U32 R2, R97, 0x1f, RZ ;  /* 0x0000001f61027819 */ /* 0x002fe800000006ff */
[----:B------:R1:W4:Y:S01]  /*59a0*/  SYNCS.PHASECHK.TRANS64.TRYWAIT P0, [R73+URZ+0xa0], R2 ;  /* 0x0000a002490075a7 */ /* 0x00032200080011ff */
[----:B---3--:R-:W-:Y:S01]  /*59b0*/  @P5 SEL R75, RZ, 0x1, !P1 ;  /* 0x00000001ff4b5807 */ /* 0x008fe20004800000 */
[----:B-1----:R-:W-:Y:S06]  /*59c0*/  @!P5 BRA `(.L_x_87) ;  /* 0x000000000068d947 */ /* 0x002fec0003800000 */
[----:B------:R-:W-:Y:S01]  /*59d0*/  ISETP.NE.AND P1, PT, R75, RZ, PT ;  /* 0x000000ff4b00720c */ /* 0x000fe20003f25270 */
[----:B------:R-:W-:Y:S01]  /*59e0*/  BSSY B0, `(.L_x_88) ;  /* 0x000000d000007945 */ /* 0x000fe20003800000 */
[----:B------:R-:W-:Y:S02]  /*59f0*/  CS2R R58, SRZ ;  /* 0x00000000003a7805 */ /* 0x000fe4000001ff00 */
[----:B------:R-:W-:Y:S02]  /*5a00*/  CS2R R56, SRZ ;  /* 0x0000000000387805 */ /* 0x000fe4000001ff00 */
[----:B------:R-:W-:Y:S02]  /*5a10*/  CS2R R62, SRZ ;  /* 0x00000000003e7805 */ /* 0x000fe4000001ff00 */
[----:B------:R-:W-:Y:S02]  /*5a20*/  CS2R R60, SRZ ;  /* 0x00000000003c7805 */ /* 0x000fe4000001ff00 */
[----:B------:R-:W-:Y:S02]  /*5a30*/  CS2R R70, SRZ ;  /* 0x0000000000467805 */ /* 0x000fe4000001ff00 */
[----:B------:R-:W-:Y:S02]  /*5a40*/  CS2R R68, SRZ ;  /* 0x0000000000447805 */ /* 0x000fe4000001ff00 */
[----:B------:R-:W-:Y:S02]  /*5a50*/  CS2R R78, SRZ ;  /* 0x00000000004e7805 */ /* 0x000fe4000001ff00 */
[----:B------:R-:W-:Y:S01]  /*5a60*/  CS2R R76, SRZ ;  /* 0x00000000004c7805 */ /* 0x000fe2000001ff00 */
[----:B------:R-:W-:Y:S06]  /*5a70*/  @P1 BRA `(.L_x_89) ;  /* 0x00000000000c1947 */ /* 0x000fec0003800000 */
[----:B------:R-:W-:Y:S04]  /*5a80*/  SHF.L.U32 R3, R107, 0x1f, RZ ;  /* 0x0000001f6b037819 */ /* 0x000fe800000006ff */
[----:B------:R-:W1:Y:S02]  /*5a90*/  SYNCS.PHASECHK.TRANS64.TRYWAIT P1, [R0+URZ+0x40], R3 ;  /* 0x00004003000075a7 */ /* 0x000e6400080211ff */
[----:B-1----:R-:W-:Y:S05]  /*5aa0*/  @!P1 BRA `(.L_x_90) ;  /* 0x0000002400489947 */ /* 0x002fea0003800000 */
.L_x_89:
[----:B------:R-:W-:Y:S05]  /*5ab0*/  BSYNC B0 ;  /* 0x0000000000007941 */ /* 0x000fea0003800000 */
.L_x_88:
[----:B------:R-:W-:Y:S01]  /*5ac0*/  ISETP.NE.AND P1, PT, R108, RZ, PT ;  /* 0x000000ff6c00720c */ /* 0x000fe20003f25270 */
[----:B------:R-:W-:Y:S04]  /*5ad0*/  UIADD3 UR5, UPT, UPT, UR56, 0x1, URZ ;  /* 0x0000000138057890 */ /* 0x000fe8000fffe0ff */
[----:B------:R-:W-:Y:S04]  /*5ae0*/  UISETP.NE.AND UP0, UPT, UR5, 0x3, UPT ;  /* 0x000000030500788c */ /* 0x000fe8000bf05270 */
[----:B------:R-:W-:Y:S02]  /*5af0*/  USEL UR4, URZ, 0x1, UP0 ;  /* 0x00000001ff047887 */ /* 0x000fe40008000000 */
[----:B------:R-:W-:Y:S02]  /*5b00*/  USEL UR5, UR5, URZ, UP0 ;  /* 0x000000ff05057287 */ /* 0x000fe40008000000 */
[----:B------:R3:W1:Y:S02]  /*5b10*/  @P1 LDS.128 R56, [R67] ;  /* 0x0000000043381984 */ /* 0x0006640000000c00 */
[----:B------:R-:W-:Y:S02]  /*5b20*/  LOP3.LUT R107, R107, UR4, RZ, 0x3c, !PT ;  /* 0x000000046b6b7c12 */ /* 0x000fe4000f8e3cff */
[----:B------:R3:W1:Y:S01]  /*5b30*/  @P1 LDS.128 R60, [R66+0x10] ;  /* 0x00001000423c1984 */ /* 0x0006620000000c00 */
[----:B------:R-:W-:Y:S03]  /*5b40*/  IMAD.U32 R74, RZ, RZ, UR5 ;  /* 0x00000005ff4a7e24 */ /* 0x000fe6000f8e00ff */
[----:B------:R3:W1:Y:S04]  /*5b50*/  @P1 LDS.128 R68, [R65+0x20] ;  /* 0x0000200041441984 */ /* 0x0006680000000c00 */
[----:B------:R3:W1:Y:S02]  /*5b60*/  @P1 LDS.128 R76, [R64+0x10] ;  /* 0x00001000404c1984 */ /* 0x0006640000000c00 */
.L_x_87:
[----:B------:R-:W-:Y:S05]  /*5b70*/  BSYNC B1 ;  /* 0x0000000000017941 */ /* 0x000fea0003800000 */
.L_x_86:
[----:B-1----:R-:W-:Y:S04]  /*5b80*/  SHF.R.U32.HI R0, RZ, 0x15, R48 ;  /* 0x00000015ff007819 */ /* 0x002fe80000011630 */
[----:B------:R-:W-:Y:S01]  /*5b90*/  LOP3.LUT P1, RZ, R0, 0x3, R92, 0x48, !PT ;  /* 0x0000000300ff7812 */ /* 0x000fe2000782485c */
[----:B------:R-:W-:Y:S01]  /*5ba0*/  @!UPT UIADD3 URZ, UPT, UPT, URZ, URZ, URZ ;  /* 0x000000fffffff290 */ /* 0x000fe2000fffe0ff */
[----:B----4-:R-:W-:Y:S11]  /*5bb0*/  @P0 BRA `(.L_x_91) ;  /* 0x0000000000080947 */ /* 0x010ff60003800000 */
[----:B------:R-:W1:Y:S02]  /*5bc0*/  SYNCS.PHASECHK.TRANS64.TRYWAIT P0, [R73+URZ+0xa0], R2 ;  /* 0x0000a002490075a7 */ /* 0x000e6400080011ff */
[----:B-1----:R-:W-:Y:S05]  /*5bd0*/  @!P0 BRA `(.L_x_92) ;  /* 0x0000002400108947 */ /* 0x002fea0003800000 */
.L_x_91:
[----:B------:R-:W-:Y:S05]  /*5be0*/  @!P1 BRA `(.L_x_93) ;  /* 0x0000000000409947 */ /* 0x000fea0003800000 */
[----:B------:R-:W4:Y:S01]  /*5bf0*/  LDCU.64 UR8, c[0x4][0x70] ;  /* 0x01000e00ff0877ac */ /* 0x000f220008000a00 */
[----:B------:R-:W-:Y:S01]  /*5c00*/  MOV R3, 0x0 ;  /* 0x0000000000037802 */ /* 0x000fe20000000f00 */
[----:B------:R-:W-:Y:S02]  /*5c10*/  HFMA2 R12, -RZ, RZ, 0, 5.9604644775390625e-08 ;  /* 0x00000001ff0c7431 */ /* 0x000fe400000001ff */
[----:B------:R-:W-:Y:S02]  /*5c20*/  IMAD.MOV.U32 R8, RZ, RZ, 0x192 ;  /* 0x00000192ff087424 */ /* 0x000fe400078e00ff */
[----:B------:R-:W-:Y:S01]  /*5c30*/  IMAD.MOV.U32 R13, RZ, RZ, RZ ;  /* 0x000000ffff0d7224 */ /* 0x000fe200078e00ff */
[----:B------:R-:W5:Y:S01]  /*5c40*/  LDCU.64 UR6, c[0x4][0x78] ;  /* 0x01000f00ff0677ac */ /* 0x000f620008000a00 */
[----:B-1----:R-:W1:Y:S01]  /*5c50*/  LDC.64 R2, c[0x4][R3] ;  /* 0x0100000003027b82 */ /* 0x002e620000000a00 */
[----:B------:R-:W2:Y:S01]  /*5c60*/  LDCU.64 UR4, c[0x4][0x10] ;  /* 0x01000200ff0477ac */ /* 0x000ea20008000a00 */
[----:B----4-:R-:W-:Y:S01]  /*5c70*/  MOV R5, UR9 ;  /* 0x0000000900057c02 */ /* 0x010fe20008000f00 */
[----:B------:R-:W-:Y:S01]  /*5c80*/  IMAD.U32 R4, RZ, RZ, UR8 ;  /* 0x00000008ff047e24 */ /* 0x000fe2000f8e00ff */
[----:B-----5:R-:W-:Y:S01]  /*5c90*/  MOV R7, UR7 ;  /* 0x0000000700077c02 */ /* 0x020fe20008000f00 */
[----:B------:R-:W-:Y:S01]  /*5ca0*/  IMAD.U32 R6, RZ, RZ, UR6 ;  /* 0x00000006ff067e24 */ /* 0x000fe2000f8e00ff */
[----:B--2---:R-:W-:Y:S01]  /*5cb0*/  MOV R11, UR5 ;  /* 0x00000005000b7c02 */ /* 0x004fe20008000f00 */
[----:B------:R-:W-:Y:S02]  /*5cc0*/  IMAD.U32 R10, RZ, RZ, UR4 ;  /* 0x00000004ff0a7e24 */ /* 0x000fe4000f8e00ff */
[----:B------:R-:W-:Y:S07]  /*5cd0*/  LEPC R20, `(.L_x_93) ;  /* 0x000000001014794e */ /* 0x000fee0000000000 */
[----:B-1-3--:R-:W-:Y:S05]  /*5ce0*/  CALL.ABS.NOINC R2 ;  /* 0x0000000002007343 */ /* 0x00afea0003c00000 */
.L_x_93:
[----:B------:R-:W-:Y:S01]  /*5cf0*/  SHF.L.U32 R50, R56, 0x10, RZ ;  /* 0x0000001038327819 */ /* 0x000fe200000006ff */
[----:B------:R-:W-:Y:S05]  /*5d00*/  WARPSYNC.ALL ;  /* 0x0000000000007948 */ /* 0x000fea0003800000 */
[----:B------:R-:W-:Y:S01]  /*5d10*/  R2UR UR4, R48 ;  /* 0x00000000300472ca */ /* 0x000fe200000e0000 */
[----:B------:R-:W-:Y:S01]  /*5d20*/  BSSY.RECONVERGENT B0, `(.L_x_94) ;  /* 0x0000085000007945 */ /* 0x000fe20003800200 */
[----:B------:R-:W-:Y:S02]  /*5d30*/  LOP3.LUT R51, R56, 0xffff0000, RZ, 0xc0, !PT ;  /* 0xffff000038337812 */ /* 0x000fe400078ec0ff */
[----:B------:R-:W-:Y:S02]  /*5d40*/  SHF.L.U32 R52, R57, 0x10, RZ ;  /* 0x0000001039347819 */ /* 0x000fe400000006ff */
[----:B------:R-:W-:Y:S07]  /*5d50*/  ISETP.NE.AND P0, PT, R100, RZ, PT ;  /* 0x000000ff6400720c */ /* 0x000fee0003f05270 */
[----:B------:R-:W2:Y:S02]  /*5d60*/  LDTM.x32 R4, tmem[UR4] ;  /* 0x00000004000479ee */ /* 0x000ea400082c0000 */
[C---:B--2---:R-:W-:Y:S01]  /*5d70*/  FMUL R0, R47.reuse, R4 ;  /* 0x000000042f007220 */ /* 0x044fe20000400000 */
[C---:B-1----:R-:W-:Y:S01]  /*5d80*/  FMUL R2, R47.reuse, R5 ;  /* 0x000000052f027220 */ /* 0x042fe20000400000 */
[C---:B------:R-:W-:Y:S01]  /*5d90*/  FMUL R4, R47.reuse, R8 ;  /* 0x000000082f047220 */ /* 0x040fe20000400000 */
[C---:B------:R-:W-:Y:S01]  /*5da0*/  FMUL R3, R47.reuse, R6 ;  /* 0x000000062f037220 */ /* 0x040fe20000400000 */
[C---:B------:R-:W-:Y:S01]  /*5db0*/  FMUL R5, R47.reuse, R9 ;  /* 0x000000092f057220 */ /* 0x040fe20000400000 */
[C---:B------:R-:W-:Y:S01]  /*5dc0*/  FMUL R8, R47.reuse, R12 ;  /* 0x0000000c2f087220 */ /* 0x040fe20000400000 */
[C---:B------:R-:W-:Y:S01]  /*5dd0*/  FMUL R6, R47.reuse, R10 ;  /* 0x0000000a2f067220 */ /* 0x040fe20000400000 */
[C---:B------:R-:W-:Y:S01]  /*5de0*/  FMUL R9, R47.reuse, R13 ;  /* 0x0000000d2f097220 */ /* 0x040fe20000400000 */
[----:B------:R-:W-:Y:S01]  /*5df0*/  FMUL R12, R47, R16 ;  /* 0x000000102f0c7220 */ /* 0x000fe20000400000 */
[----:B------:R-:W-:Y:S01]  /*5e00*/  FFMA R0, R49, R50, R0 ;  /* 0x0000003231007223 */ /* 0x000fe20000000000 */
[C---:B------:R-:W-:Y:S01]  /*5e10*/  FMUL R10, R47.reuse, R14 ;  /* 0x0000000e2f0a7220 */ /* 0x040fe20000400000 */
[C---:B------:R-:W-:Y:S01]  /*5e20*/  FMUL R13, R47.reuse, R17 ;  /* 0x000000112f0d7220 */ /* 0x040fe20000400000 */
[----:B------:R-:W-:Y:S01]  /*5e30*/  FMUL R16, R47, R20 ;  /* 0x000000142f107220 */ /* 0x000fe20000400000 */
[----:B------:R-:W-:Y:S01]  /*5e40*/  FFMA R2, R49, R51, R2 ;  /* 0x0000003331027223 */ /* 0x000fe20000000002 */
[C---:B------:R-:W-:Y:S01]  /*5e50*/  FMUL R14, R47.reuse, R18 ;  /* 0x000000122f0e7220 */ /* 0x040fe20000400000 */
[C---:B------:R-:W-:Y:S01]  /*5e60*/  FMUL R17, R47.reuse, R21 ;  /* 0x000000152f117220 */ /* 0x040fe20000400000 */
[C---:B------:R-:W-:Y:S01]  /*5e70*/  FMUL R20, R47.reuse, R24 ;  /* 0x000000182f147220 */ /* 0x040fe20000400000 */
[C---:B------:R-:W-:Y:S01]  /*5e80*/  FMUL R18, R47.reuse, R22 ;  /* 0x000000162f127220 */ /* 0x040fe20000400000 */
[C---:B------:R-:W-:Y:S01]  /*5e90*/  FMUL R21, R47.reuse, R25 ;  /* 0x000000192f157220 */ /* 0x040fe20000400000 */
[C---:B------:R-:W-:Y:S01]  /*5ea0*/  FMUL R24, R47.reuse, R28 ;  /* 0x0000001c2f187220 */ /* 0x040fe20000400000 */
[C---:B------:R-:W-:Y:S01]  /*5eb0*/  FMUL R22, R47.reuse, R26 ;  /* 0x0000001a2f167220 */ /* 0x040fe20000400000 */
[C---:B------:R-:W-:Y:S01]  /*5ec0*/  FMUL R25, R47.reuse, R29 ;  /* 0x0000001d2f197220 */ /* 0x040fe20000400000 */
[----:B------:R-:W-:Y:S01]  /*5ed0*/  FMUL R28, R47, R32 ;  /* 0x000000202f1c7220 */ /* 0x000fe20000400000 */
[----:B------:R-:W-:Y:S01]  /*5ee0*/  LOP3.LUT R32, R57, 0xffff0000, RZ, 0xc0, !PT ;  /* 0xffff000039207812 */ /* 0x000fe200078ec0ff */
[C---:B------:R-:W-:Y:S01]  /*5ef0*/  FMUL R26, R47.reuse, R30 ;  /* 0x0000001e2f1a7220 */ /* 0x040fe20000400000 */
[----:B------:R-:W-:Y:S01]  /*5f00*/  FMUL R29, R47, R33 ;  /* 0x000000212f1d7220 */ /* 0x000fe20000400000 */
[----:B------:R-:W-:Y:S01]  /*5f10*/  SHF.L.U32 R33, R58, 0x10, RZ ;  /* 0x000000103a217819 */ /* 0x000fe200000006ff */
[----:B------:R-:W-:Y:S01]  /*5f20*/  FFMA R3, R49, R52, R3 ;  /* 0x0000003431037223 */ /* 0x000fe20000000003 */
[----:B------:R-:W-:Y:S01]  /*5f30*/  F2FP.BF16.F32.PACK_AB R52, R2, R0 ;  /* 0x000000000234723e */ /* 0x000fe200000010ff */
[----:B------:R-:W-:Y:S01]  /*5f40*/  FMUL R7, R47, R7 ;  /* 0x000000072f077220 */ /* 0x000fe20000400000 */
[----:B------:R-:W-:Y:S01]  /*5f50*/  SHF.L.U32 R0, R59, 0x10, RZ ;  /* 0x000000103b007819 */ /* 0x000fe200000006ff */
[----:B------:R-:W-:Y:S01]  /*5f60*/  FMUL R30, R47, R34 ;  /* 0x000000222f1e7220 */ /* 0x000fe20000400000 */
[----:B------:R-:W-:Y:S01]  /*5f70*/  LOP3.LUT R34, R58, 0xffff0000, RZ, 0xc0, !PT ;  /* 0xffff00003a227812 */ /* 0x000fe200078ec0ff */
[----:B------:R-:W-:Y:S01]  /*5f80*/  FFMA R7, R49, R32, R7 ;  /* 0x0000002031077223 */ /* 0x000fe20000000007 */
[----:B------:R-:W-:Y:S01]  /*5f90*/  LOP3.LUT R2, R59, 0xffff0000, RZ, 0xc0, !PT ;  /* 0xffff00003b027812 */ /* 0x000fe200078ec0ff */
[----:B------:R-:W-:Y:S01]  /*5fa0*/  FFMA R4, R49, R33, R4 ;  /* 0x0000002131047223 */ /* 0x000fe20000000004 */
[----:B------:R-:W-:Y:S01]  /*5fb0*/  FMUL R11, R47, R11 ;  /* 0x0000000b2f0b7220 */ /* 0x000fe20000400000 */
[----:B------:R-:W-:Y:S01]  /*5fc0*/  FFMA R5, R49, R34, R5 ;  /* 0x0000002231057223 */ /* 0x000fe20000000005 */
[----:B------:R-:W-:Y:S01]  /*5fd0*/  F2FP.BF16.F32.PACK_AB R53, R7, R3 ;  /* 0x000000030735723e */ /* 0x000fe200000010ff */
[C---:B------:R-:W-:Y:S01]  /*5fe0*/  FFMA R6, R49.reuse, R0, R6 ;  /* 0x0000000031067223 */ /* 0x040fe20000000006 */
[C---:B------:R-:W-:Y:S01]  /*5ff0*/  SHF.L.U32 R0, R60.reuse, 0x10, RZ ;  /* 0x000000103c007819 */ /* 0x040fe200000006ff */
[----:B------:R-:W-:Y:S01]  /*6000*/  FFMA R11, R49, R2, R11 ;  /* 0x00000002310b7223 */ /* 0x000fe2000000000b */
[----:B------:R-:W-:Y:S01]  /*6010*/  LOP3.LUT R2, R60, 0xffff0000, RZ, 0xc0, !PT ;  /* 0xffff00003c027812 */ /* 0x000fe200078ec0ff */
[----:B------:R-:W-:Y:S01]  /*6020*/  FMUL R15, R47, R15 ;  /* 0x0000000f2f0f7220 */ /* 0x000fe20000400000 */
[----:B------:R-:W-:Y:S01]  /*6030*/  SHF.L.U32 R3, R61, 0x10, RZ ;  /* 0x000000103d037819 */ /* 0x000fe200000006ff */
[----:B------:R-:W-:Y:S01]  /*6040*/  FFMA R8, R49, R0, R8 ;  /* 0x0000000031087223 */ /* 0x000fe20000000008 */
[----:B------:R-:W-:Y:S01]  /*6050*/  LOP3.LUT R0, R61, 0xffff0000, RZ, 0xc0, !PT ;  /* 0xffff00003d007812 */ /* 0x000fe200078ec0ff */
[C---:B------:R-:W-:Y:S01]  /*6060*/  FFMA R9, R49.reuse, R2, R9 ;  /* 0x0000000231097223 */ /* 0x040fe20000000009 */
[C---:B------:R-:W-:Y:S01]  /*6070*/  SHF.L.U32 R2, R62.reuse, 0x10, RZ ;  /* 0x000000103e027819 */ /* 0x040fe200000006ff */
[----:B------:R-:W-:Y:S01]  /*6080*/  FFMA R10, R49, R3, R10 ;  /* 0x00000003310a7223 */ /* 0x000fe2000000000a */
[----:B------:R-:W-:Y:S01]  /*6090*/  SHF.L.U32 R3, R63, 0x10, RZ ;  /* 0x000000103f037819 */ /* 0x000fe200000006ff */
[C---:B------:R-:W-:Y:S01]  /*60a0*/  FFMA R15, R49.reuse, R0, R15 ;  /* 0x00000000310f7223 */ /* 0x040fe2000000000f */
[----:B------:R-:W-:Y:S01]  /*60b0*/  LOP3.LUT R0, R62, 0xffff0000, RZ, 0xc0, !PT ;  /* 0xffff00003e007812 */ /* 0x000fe200078ec0ff */
[----:B------:R-:W-:Y:S01]  /*60c0*/  FFMA R12, R49, R2, R12 ;  /* 0x00000002310c7223 */ /* 0x000fe2000000000c */
[C---:B------:R-:W-:Y:S01]  /*60d0*/  SHF.L.U32 R2, R68.reuse, 0x10, RZ ;  /* 0x0000001044027819 */ /* 0x040fe200000006ff */
[----:B------:R-:W-:Y:S01]  /*60e0*/  FMUL R19, R47, R19 ;  /* 0x000000132f137220 */ /* 0x000fe20000400000 */
[----:B------:R-:W-:Y:S01]  /*60f0*/  F2FP.BF16.F32.PACK_AB R54, R5, R4 ;  /* 0x000000040536723e */ /* 0x000fe200000010ff */
[----:B------:R-:W-:Y:S01]  /*6100*/  FFMA R13, R49, R0, R13 ;  /* 0x00000000310d7223 */ /* 0x000fe2000000000d */
[----:B------:R-:W-:Y:S01]  /*6110*/  LOP3.LUT R0, R63, 0xffff0000, RZ, 0xc0, !PT ;  /* 0xffff00003f007812 */ /* 0x000fe200078ec0ff */
[----:B------:R-:W-:Y:S01]  /*6120*/  FFMA R14, R49, R3, R14 ;  /* 0x00000003310e7223 */ /* 0x000fe2000000000e */
[----:B------:R-:W-:Y:S01]  /*6130*/  LOP3.LUT R3, R68, 0xffff0000, RZ, 0xc0, !PT ;  /* 0xffff000044037812 */ /* 0x000fe200078ec0ff */
[----:B------:R-:W-:Y:S01]  /*6140*/  FMUL R23, R47, R23 ;  /* 0x000000172f177220 */ /* 0x000fe20000400000 */
[----:B------:R-:W-:Y:S01]  /*6150*/  F2FP.BF16.F32.PACK_AB R55, R11, R6 ;  /* 0x000000060b37723e */ /* 0x000fe200000010ff */
[----:B------:R-:W-:Y:S01]  /*6160*/  FFMA R19, R49, R0, R19 ;  /* 0x0000000031137223 */ /* 0x000fe20000000013 */
[----:B------:R-:W-:Y:S01]  /*6170*/  SHF.L.U32 R0, R69, 0x10, RZ ;  /* 0x0000001045007819 */ /* 0x000fe200000006ff */
[----:B------:R-:W-:Y:S01]  /*6180*/  FFMA R16, R49, R2, R16 ;  /* 0x0000000231107223 */ /* 0x000fe20000000010 */
[----:B------:R-:W-:Y:S01]  /*6190*/  LOP3.LUT R2, R69, 0xffff0000, RZ, 0xc0, !PT ;  /* 0xffff000045027812 */ /* 0x000fe200078ec0ff */
[----:B------:R-:W-:Y:S01]  /*61a0*/  FFMA R17, R49, R3, R17 ;  /* 0x0000000331117223 */ /* 0x000fe20000000011 */
[----:B------:R-:W-:Y:S01]  /*61b0*/  SHF.L.U32 R3, R71, 0x10, RZ ;  /* 0x0000001047037819 */ /* 0x000fe200000006ff */
[----:B------:R-:W-:Y:S01]  /*61c0*/  FFMA R18, R49, R0, R18 ;  /* 0x0000000031127223 */ /* 0x000fe20000000012 */
[C---:B------:R-:W-:Y:S01]  /*61d0*/  SHF.L.U32 R0, R70.reuse, 0x10, RZ ;  /* 0x0000001046007819 */ /* 0x040fe200000006ff */
[----:B------:R1:W-:Y:S01]  /*61e0*/  STS.128 [R67], R52 ;  /* 0x0000003443007388 */ /* 0x0003e20000000c00 */
[----:B------:R-:W-:Y:S01]  /*61f0*/  F2FP.BF16.F32.PACK_AB R8, R9, R8 ;  /* 0x000000080908723e */ /* 0x000fe200000010ff */
[C---:B------:R-:W-:Y:S01]  /*6200*/  FFMA R23, R49.reuse, R2, R23 ;  /* 0x0000000231177223 */ /* 0x040fe20000000017 */
[----:B------:R-:W-:Y:S01]  /*6210*/  LOP3.LUT R2, R70, 0xffff0000, RZ, 0xc0, !PT ;  /* 0xffff000046027812 */ /* 0x000fe200078ec0ff */
[----:B------:R-:W-:Y:S01]  /*6220*/  FFMA R20, R49, R0, R20 ;  /* 0x0000000031147223 */ /* 0x000fe20000000014 */
[----:B------:R-:W-:Y:S01]  /*6230*/  LOP3.LUT R0, R71, 0xffff0000, RZ, 0xc0, !PT ;  /* 0xffff000047007812 */ /* 0x000fe200078ec0ff */
[----:B------:R-:W-:Y:S01]  /*6240*/  FMUL R27, R47, R27 ;  /* 0x0000001b2f1b7220 */ /* 0x000fe20000400000 */
[----:B------:R-:W-:Y:S01]  /*6250*/  F2FP.BF16.F32.PACK_AB R9, R15, R10 ;  /* 0x0000000a0f09723e */ /* 0x000fe200000010ff */
[C---:B------:R-:W-:Y:S01]  /*6260*/  FFMA R21, R49.reuse, R2, R21 ;  /* 0x0000000231157223 */ /* 0x040fe20000000015 */
[C---:B------:R-:W-:Y:S01]  /*6270*/  FFMA R22, R49.reuse, R3, R22 ;  /* 0x0000000331167223 */ /* 0x040fe20000000016 */
[----:B------:R-:W-:Y:S01]  /*6280*/  FFMA R27, R49, R0, R27 ;  /* 0x00000000311b7223 */ /* 0x000fe2000000001b */
[C---:B------:R-:W-:Y:S01]  /*6290*/  SHF.L.U32 R2, R76.reuse, 0x10, RZ ;  /* 0x000000104c027819 */ /* 0x040fe200000006ff */
[C---:B------:R-:W-:Y:S01]  /*62a0*/  FMUL R31, R47.reuse, R31 ;  /* 0x0000001f2f1f7220 */ /* 0x040fe20000400000 */
[----:B------:R-:W-:Y:S01]  /*62b0*/  LOP3.LUT R0, R76, 0xffff0000, RZ, 0xc0, !PT ;  /* 0xffff00004c007812 */ /* 0x000fe200078ec0ff */
[----:B------:R-:W-:Y:S01]  /*62c0*/  FMUL R35, R47, R35 ;  /* 0x000000232f237220 */ /* 0x000fe20000400000 */
[----:B------:R-:W-:Y:S01]  /*62d0*/  SHF.L.U32 R3, R77, 0x10, RZ ;  /* 0x000000104d037819 */ /* 0x000fe200000006ff */
[----:B------:R-:W-:Y:S01]  /*62e0*/  FFMA R24, R49, R2, R24 ;  /* 0x0000000231187223 */ /* 0x000fe20000000018 */
[----:B------:R-:W-:Y:S01]  /*62f0*/  F2FP.BF16.F32.PACK_AB R10, R13, R12 ;  /* 0x0000000c0d0a723e */ /* 0x000fe200000010ff */
[----:B------:R-:W-:Y:S01]  /*6300*/  FFMA R25, R49, R0, R25 ;  /* 0x0000000031197223 */ /* 0x000fe20000000019 */
[----:B------:R-:W-:Y:S01]  /*6310*/  F2FP.BF16.F32.PACK_AB R11, R19, R14 ;  /* 0x0000000e130b723e */ /* 0x000fe200000010ff */
[----:B------:R-:W-:Y:S01]  /*6320*/  FFMA R26, R49, R3, R26 ;  /* 0x00000003311a7223 */ /* 0x000fe2000000001a */
[----:B------:R-:W-:Y:S02]  /*6330*/  LOP3.LUT R0, R77, 0xffff0000, RZ, 0xc0, !PT ;  /* 0xffff00004d007812 */ /* 0x000fe400078ec0ff */
[C---:B------:R-:W-:Y:S01]  /*6340*/  SHF.L.U32 R2, R78.reuse, 0x10, RZ ;  /* 0x000000104e027819 */ /* 0x040fe200000006ff */
[----:B------:R1:W-:Y:S01]  /*6350*/  STS.128 [R66+0x10], R8 ;  /* 0x0000100842007388 */ /* 0x0003e20000000c00 */
[----:B------:R-:W-:Y:S01]  /*6360*/  LOP3.LUT R3, R78, 0xffff0000, RZ, 0xc0, !PT ;  /* 0xffff00004e037812 */ /* 0x000fe200078ec0ff */
[----:B------:R-:W-:Y:S01]  /*6370*/  FFMA R31, R49, R0, R31 ;  /* 0x00000000311f7223 */ /* 0x000fe2000000001f */
[----:B------:R-:W-:Y:S01]  /*6380*/  SHF.L.U32 R4, R79, 0x10, RZ ;  /* 0x000000104f047819 */ /* 0x000fe200000006ff */
[----:B------:R-:W-:Y:S01]  /*6390*/  FFMA R28, R49, R2, R28 ;  /* 0x00000002311c7223 */ /* 0x000fe2000000001c */
[----:B------:R-:W-:Y:S01]  /*63a0*/  F2FP.BF16.F32.PACK_AB R16, R17, R16 ;  /* 0x000000101110723e */ /* 0x000fe200000010ff */
[----:B------:R-:W-:Y:S01]  /*63b0*/  FFMA R29, R49, R3, R29 ;  /* 0x00000003311d7223 */ /* 0x000fe2000000001d */
[----:B------:R-:W-:Y:S01]  /*63c0*/  LOP3.LUT R5, R79, 0xffff0000, RZ, 0xc0, !PT ;  /* 0xffff00004f057812 */ /* 0x000fe200078ec0ff */
[----:B------:R-:W-:Y:S01]  /*63d0*/  FFMA R30, R49, R4, R30 ;  /* 0x00000004311e7223 */ /* 0x000fe2000000001e */
[----:B------:R-:W-:Y:S02]  /*63e0*/  F2FP.BF16.F32.PACK_AB R17, R23, R18 ;  /* 0x000000121711723e */ /* 0x000fe400000010ff */
[----:B------:R-:W-:Y:S01]  /*63f0*/  F2FP.BF16.F32.PACK_AB R18, R21, R20 ;  /* 0x000000141512723e */ /* 0x000fe200000010ff */
[----:B------:R-:W-:Y:S01]  /*6400*/  FFMA R35, R49, R5, R35 ;  /* 0x0000000531237223 */ /* 0x000fe20000000023 */
[----:B------:R-:W-:Y:S02]  /*6410*/  F2FP.BF16.F32.PACK_AB R19, R27, R22 ;  /* 0x000000161b13723e */ /* 0x000fe400000010ff */
[----:B------:R-:W-:Y:S02]  /*6420*/  F2FP.BF16.F32.PACK_AB R24, R25, R24 ;  /* 0x000000181918723e */ /* 0x000fe400000010ff */
[----:B------:R-:W-:Y:S01]  /*6430*/  F2FP.BF16.F32.PACK_AB R25, R31, R26 ;  /* 0x0000001a1f19723e */ /* 0x000fe200000010ff */
[----:B------:R1:W-:Y:S01]  /*6440*/  STS.128 [R65+0x20], R16 ;  /* 0x0000201041007388 */ /* 0x0003e20000000c00 */
[----:B------:R-:W-:Y:S02]  /*6450*/  F2FP.BF16.F32.PACK_AB R26, R29, R28 ;  /* 0x0000001c1d1a723e */ /* 0x000fe400000010ff */
[----:B------:R-:W-:Y:S05]  /*6460*/  F2FP.BF16.F32.PACK_AB R27, R35, R30 ;  /* 0x0000001e231b723e */ /* 0x000fea00000010ff */
[----:B------:R1:W-:Y:S01]  /*6470*/  STS.128 [R64+0x10], R24 ;  /* 0x0000101840007388 */ /* 0x0003e20000000c00 */
[----:B------:R-:W-:Y:S01]  /*6480*/  @!PT LDS RZ, [RZ] ;  /* 0x00000000fffff984 */ /* 0x000fe20000000800 */
[----:B------:R-:W-:Y:S01]  /*6490*/  @!PT LDS RZ, [RZ] ;  /* 0x00000000fffff984 */ /* 0x000fe20000000800 */
[----:B------:R-:W-:Y:S01]  /*64a0*/  @!PT LDS RZ, [RZ] ;  /* 0x00000000fffff984 */ /* 0x000fe20000000800 */
[----:B------:R-:W-:Y:S01]  /*64b0*/  @!PT LDS RZ, [RZ] ;  /* 0x00000000fffff984 */ /* 0x000fe20000000800 */
[----:B------:R2:W-:Y:S07]  /*64c0*/  MEMBAR.ALL.CTA ;  /* 0x0000000000007992 */ /* 0x0005ee0000008000 */
[----:B--2---:R-:W2:Y:S02]  /*64d0*/  FENCE.VIEW.ASYNC.S ;  /* 0x00000000000073c6 */ /* 0x004ea40000000000 */
[----:B--2---:R-:W-:Y:S06]  /*64e0*/  BAR.SYNC.DEFER_BLOCKING 0x1, 0x80 ;  /* 0x0042000000007b1d */ /* 0x004fec0000010000 */
[----:B------:R-:W-:Y:S05]  /*64f0*/  @P0 BRA `(.L_x_95) ;  /* 0x00000000001c0947 */ /* 0x000fea0003800000 */
[----:B------:R-:W-:Y:S01]  /*6500*/  R2UR UR4, R72 ;  /* 0x00000000480472ca */ /* 0x000fe200000e0000 */
[----:B------:R-:W-:Y:S01]  /*6510*/  UIADD3 UR6, UP0, UPT, UR54, 0x680, URZ ;  /* 0x0000068036067890 */ /* 0x000fe2000ff1e0ff */
[----:B------:R-:W-:Y:S03]  /*6520*/  UMOV UR43, UR36 ;  /* 0x00000024002b7c82 */ /* 0x000fe60008000000 */
[----:B------:R-:W-:Y:S08]  /*6530*/  UIADD3.X UR7, UPT, UPT, URZ, UR55, URZ, UP0, !UPT ;  /* 0x00000037ff077290 */ /* 0x000ff000087fe4ff */
[----:B------:R-:W-:Y:S09]  /*6540*/  UIADD3 UR40, UPT, UPT, UR48, 0x200, UR4 ;  /* 0x0000020030287890 */ /* 0x000ff2000fffe004 */
[----:B------:R2:W-:Y:S02]  /*6550*/  UTMASTG.3D [UR40], [UR6] ;  /* 0x00000028060073b5 */ /* 0x0005e40008010000 */
[----:B--2---:R0:W-:Y:S02]  /*6560*/  UTMACMDFLUSH ;  /* 0x00000000000079b7 */ /* 0x0041e40000000000 */
.L_x_95:
[----:B------:R-:W-:Y:S05]  /*6570*/  BSYNC.RECONVERGENT B0 ;  /* 0x0000000000007941 */ /* 0x000fea0003800200 */
.L_x_94:
[----:B------:R-:W-:Y:S01]  /*6580*/  UIADD3 UR40, UPT, UPT, UR56, 0x1, URZ ;  /* 0x0000000138287890 */ /* 0x000fe2000fffe0ff */
[----:B------:R-:W-:Y:S03]  /*6590*/  BSSY.RECONVERGENT B0, `(.L_x_96) ;  /* 0x0000005000007945 */ /* 0x000fe60003800200 */
[----:B------:R-:W-:Y:S04]  /*65a0*/  UISETP.NE.AND UP0, UPT, UR40, 0x3, UPT ;  /* 0x000000032800788c */ /* 0x000fe8000bf05270 */
[----:B------:R-:W-:Y:S01]  /*65b0*/  USEL UR43, UR40, URZ, UP0 ;  /* 0x000000ff282b7287 */ /* 0x000fe20008000000 */
[----:B------:R-:W-:Y:S11]  /*65c0*/  @P0 BRA `(.L_x_97) ;  /* 0x0000000000040947 */ /* 0x000ff60003800000 */
[----:B------:R-:W-:Y:S04]  /*65d0*/  DEPBAR.LE SB0, 0x1 ;  /* 0x000080400000791a */ /* 0x000fe80000000000 */
.L_x_97:
[----:B------:R-:W-:Y:S05]  /*65e0*/  BSYNC.RECONVERGENT B0 ;  /* 0x0000000000007941 */ /* 0x000fea0003800200 */
.L_x_96:
[----:B------:R-:W-:Y:S01]  /*65f0*/  BAR.SYNC.DEFER_BLOCKING 0x1, 0x80 ;  /* 0x0042000000007b1d */ /* 0x000fe20000010000 */
[----:B------:R-:W-:Y:S01]  /*6600*/  ISETP.NE.AND P1, PT, R104, RZ, PT ;  /* 0x000000ff6800720c */ /* 0x000fe20003f25270 */
[----:B------:R-:W-:Y:S01]  /*6610*/  UISETP.NE.AND UP0, UPT, UR50, URZ, UPT ;  /* 0x000000ff3200728c */ /* 0x000fe2000bf05270 */
[----:B------:R-:W-:Y:S11]  /*6620*/  LEA R2, R74, UR48, 0x3 ;  /* 0x000000304a027c11 */ /* 0x000ff6000f8e18ff */
[----:B------:R-:W-:Y:S01]  /*6630*/  @P1 SHF.L.U32 R3, R107, 0x1f, RZ ;  /* 0x0000001f6b031819 */ /* 0x000fe200000006ff */
[----:B------:R-:W-:Y:S06]  /*6640*/  BRA.U !UP0, `(.L_x_98) ;  /* 0x0000000108247547 */ /* 0x000fec000b800000 */
[----:B------:R-:W-:Y:S01]  /*6650*/  IMAD.U32 R4, RZ, RZ, UR49 ;  /* 0x00000031ff047e24 */ /* 0x000fe2000f8e00ff */
[----:B------:R-:W-:Y:S01]  /*6660*/  MOV R0, UR37 ;  /* 0x0000002500007c02 */ /* 0x000fe20008000f00 */
[----:B------:R-:W-:Y:S03]  /*6670*/  UIADD3 UR49, UPT, UPT, UR49, 0x1, URZ ;  /* 0x0000000131317890 */ /* 0x000fe6000fffe0ff */
[----:B------:R-:W-:Y:S01]  /*6680*/  @P1 LEA R4, R4, UR48, 0x3 ;  /* 0x0000003004041c11 */ /* 0x000fe2000f8e18ff */
[----:B------:R-:W-:Y:S04]  /*6690*/  UISETP.NE.AND UP0, UPT, UR49, 0x3, UPT ;  /* 0x000000033100788c */ /* 0x000fe8000bf05270 */
[----:B------:R-:W-:Y:S01]  /*66a0*/  @P1 VIADD R4, R4, 0x58 ;  /* 0x0000005804041836 */ /* 0x000fe20000000000 */
[----:B------:R-:W-:Y:S04]  /*66b0*/  USEL UR49, UR49, URZ, UP0 ;  /* 0x000000ff31317287 */ /* 0x000fe80008000000 */
[----:B------:R-:W-:Y:S04]  /*66c0*/  @P1 PRMT R0, R0, 0x654, R4 ;  /* 0x0000065400001816 */ /* 0x000fe80000000004 */
[----:B------:R2:W-:Y:S04]  /*66d0*/  @P1 SYNCS.ARRIVE.TRANS64.RED.A1T0 RZ, [R0+URZ], RZ ;  /* 0x000000ff00ff19a7 */ /* 0x0005e800081004ff */
.L_x_98:
[----:B------:R-:W4:Y:S01]  /*66e0*/  @P1 SYNCS.PHASECHK.TRANS64.TRYWAIT P0, [R2+URZ+0x40], R3 ;  /* 0x00004003020015a7 */ /* 0x000f2200080011ff */
[----:B------:R-:W-:Y:S01]  /*66f0*/  BSSY B1, `(.L_x_99) ;  /* 0x0000015000017945 */ /* 0x000fe20003800000 */
[----:B----4-:R-:W-:Y:S03]  /*6700*/  @P1 SEL R75, RZ, 0x1, !P0 ;  /* 0x00000001ff4b1807 */ /* 0x010fe60004000000 */
[----:B------:R-:W-:Y:S05]  /*6710*/  @!P1 BRA `(.L_x_100) ;  /* 0x0000000000489947 */ /* 0x000fea0003800000 */
[----:B------:R-:W-:Y:S01]  /*6720*/  ISETP.NE.AND P1, PT, R108, RZ, PT ;  /* 0x000000ff6c00720c */ /* 0x000fe20003f25270 */
[----:B------:R-:W-:Y:S01]  /*6730*/  BSSY B0, `(.L_x_101) ;  /* 0x000000a000007945 */ /* 0x000fe20003800000 */
[----:B------:R-:W-:Y:S11]  /*6740*/  ISETP.NE.AND P0, PT, R75, RZ, PT ;  /* 0x000000ff4b00720c */ /* 0x000ff60003f05270 */
[----:B------:R-:W-:Y:S04]  /*6750*/  @P1 IMAD R74, R74, 0x2000, R99 ;  /* 0x000020004a4a1824 */ /* 0x000fe800078e0263 */
[----:B------:R-:W-:Y:S01]  /*6760*/  @P1 IMAD.IADD R4, R106, 0x1, R74 ;  /* 0x000000016a041824 */ /* 0x000fe200078e024a */
[----:B------:R-:W-:Y:S03]  /*6770*/  @P1 IADD3 R3, PT, PT, R105, R74, RZ ;  /* 0x0000004a69031210 */ /* 0x000fe60007ffe0ff */
[----:B--2---:R-:W-:Y:S01]  /*6780*/  @P1 IMAD.IADD R0, R98, 0x1, R4 ;  /* 0x0000000162001824 */ /* 0x004fe200078e0204 */
[----:B------:R-:W-:Y:S06]  /*6790*/  @P0 BRA `(.L_x_102) ;  /* 0x00000000000c0947 */ /* 0x000fec0003800000 */
[----:B------:R-:W-:Y:S04]  /*67a0*/  SHF.L.U32 R107, R107, 0x1f, RZ ;  /* 0x0000001f6b6b7819 */ /* 0x000fe800000006ff */
[----:B------:R-:W2:Y:S02]  /*67b0*/  SYNCS.PHASECHK.TRANS64.TRYWAIT P0, [R2+URZ+0x40], R107 ;  /* 0x0000406b020075a7 */ /* 0x000ea400080011ff */
[----:B--2---:R-:W-:Y:S05]  /*67c0*/  @!P0 BRA `(.L_x_103) ;  /* 0x0000001800288947 */ /* 0x004fea0003800000 */
.L_x_102:
[----:B------:R-:W-:Y:S05]  /*67d0*/  BSYNC B0 ;  /* 0x0000000000007941 */ /* 0x000fea0003800000 */
.L_x_101:
[----:B------:R-:W-:Y:S11]  /*67e0*/  ISETP.NE.AND P0, PT, R108, RZ, PT ;  /* 0x000000ff6c00720c */ /* 0x000ff60003f05270 */
[----:B------:R-:W-:Y:S02]  /*67f0*/  @!UPT UIADD3 URZ, UPT, UPT, URZ, URZ, URZ ;  /* 0x000000fffffff290 */ /* 0x000fe4000fffe0ff */
[----:B------:R4:W1:Y:S04]  /*6800*/  @P0 LDS.128 R56, [R74] ;  /* 0x000000004a380984 */ /* 0x0008680000000c00 */
[----:B------:R4:W1:Y:S04]  /*6810*/  @P0 LDS.128 R68, [R3+0x20] ;  /* 0x0000200003440984 */ /* 0x0008680000000c00 */
[----:B------:R4:W1:Y:S04]  /*6820*/  @P0 LDS.128 R60, [R4+0x10] ;  /* 0x00001000043c0984 */ /* 0x0008680000000c00 */
[----:B------:R4:W1:Y:S02]  /*6830*/  @P0 LDS.128 R76, [R0+0x10] ;  /* 0x00001000004c0984 */ /* 0x0008640000000c00 */
.L_x_100:
[----:B------:R-:W-:Y:S05]  /*6840*/  BSYNC B1 ;  /* 0x0000000000017941 */ /* 0x000fea0003800000 */
.L_x_99:
[----:B--2-4-:R-:W-:Y:S05]  /*6850*/  VIADD R0, R48, 0x20 ;  /* 0x0000002030007836 */ /* 0x014fea0000000000 */
[----:B------:R-:W-:Y:S04]  /*6860*/  SHF.R.U32.HI R0, RZ, 0x15, R0 ;  /* 0x00000015ff007819 */ /* 0x000fe80000011600 */
[----:B------:R-:W-:Y:S11]  /*6870*/  LOP3.LUT P0, RZ, R0, 0x3, R92, 0x48, !PT ;  /* 0x0000000300ff7812 */ /* 0x000ff6000780485c */
[----:B------:R-:W-:Y:S02]  /*6880*/  @!UPT UIADD3 URZ, UPT, UPT, URZ, URZ, URZ ;  /* 0x000000fffffff290 */ /* 0x000fe4000fffe0ff */
[----:B------:R-:W-:Y:S05]  /*6890*/  @!P0 BRA `(.L_x_104) ;  /* 0x0000000000408947 */ /* 0x000fea0003800000 */
[----:B------:R-:W2:Y:S01]  /*68a0*/  LDCU.64 UR8, c[0x4][0x70] ;  /* 0x01000e00ff0877ac */ /* 0x000ea20008000a00 */
[----:B------:R-:W-:Y:S01]  /*68b0*/  MOV R3, 0x0 ;  /* 0x0000000000037802 */ /* 0x000fe20000000f00 */
[----:B------:R-:W-:Y:S02]  /*68c0*/  HFMA2 R12, -RZ, RZ, 0, 5.9604644775390625e-08 ;  /* 0x00000001ff0c7431 */ /* 0x000fe400000001ff */
[----:B-1----:R-:W-:Y:S02]  /*68d0*/  IMAD.MOV.U32 R8, RZ, RZ, 0x192 ;  /* 0x00000192ff087424 */ /* 0x002fe400078e00ff */
[----:B------:R-:W-:Y:S01]  /*68e0*/  IMAD.MOV.U32 R13, RZ, RZ, RZ ;  /* 0x000000ffff0d7224 */ /* 0x000fe200078e00ff */
[----:B------:R-:W1:Y:S01]  /*68f0*/  LDCU.64 UR6, c[0x4][0x78] ;  /* 0x01000f00ff0677ac */ /* 0x000e620008000a00 */
[----:B------:R-:W4:Y:S01]  /*6900*/  LDC.64 R2, c[0x4][R3] ;  /* 0x0100000003027b82 */ /* 0x000f220000000a00 */
[----:B------:R-:W5:Y:S01]  /*6910*/  LDCU.64 UR4, c[0x4][0x10] ;  /* 0x01000200ff0477ac */ /* 0x000f620008000a00 */
[----:B--2---:R-:W-:Y:S01]  /*6920*/  MOV R5, UR9 ;  /* 0x0000000900057c02 */ /* 0x004fe20008000f00 */
[----:B------:R-:W-:Y:S01]  /*6930*/  IMAD.U32 R4, RZ, RZ, UR8 ;  /* 0x00000008ff047e24 */ /* 0x000fe2000f8e00ff */
[----:B-1----:R-:W-:Y:S01]  /*6940*/  MOV R7, UR7 ;  /* 0x0000000700077c02 */ /* 0x002fe20008000f00 */
[----:B------:R-:W-:Y:S01]  /*6950*/  IMAD.U32 R6, RZ, RZ, UR6 ;  /* 0x00000006ff067e24 */ /* 0x000fe2000f8e00ff */
[----:B-----5:R-:W-:Y:S01]  /*6960*/  MOV R11, UR5 ;  /* 0x00000005000b7c02 */ /* 0x020fe20008000f00 */
[----:B------:R-:W-:Y:S02]  /*6970*/  IMAD.U32 R10, RZ, RZ, UR4 ;  /* 0x00000004ff0a7e24 */ /* 0x000fe4000f8e00ff */
[----:B------:R-:W-:Y:S07]  /*6980*/  LEPC R20, `(.L_x_104) ;  /* 0x000000001014794e */ /* 0x000fee0000000000 */
[----:B---34-:R-:W-:Y:S05]  /*6990*/  CALL.ABS.NOINC R2 ;  /* 0x0000000002007343 */ /* 0x018fea0003c00000 */
.L_x_104:
[----:B------:R-:W-:Y:S01]  /*69a0*/  ISETP.NE.AND P0, PT, R100, RZ, PT ;  /* 0x000000ff6400720c */ /* 0x000fe20003f05270 */
[----:B------:R-:W-:Y:S05]  /*69b0*/  WARPSYNC.ALL ;  /* 0x0000000000007948 */ /* 0x000fea0003800000 */
[----:B------:R-:W-:Y:S01]  /*69c0*/  R2UR UR4, R48 ;  /* 0x00000000300472ca */ /* 0x000fe200000e0000 */
[----:B------:R-:W-:Y:S01]  /*69d0*/  USHF.L.U32 UR8, UR43, 0xd, URZ ;  /* 0x0000000d2b087899 */ /* 0x000fe200080006ff */
[----:B------:R-:W-:Y:S01]  /*69e0*/  R2UR UR5, R73 ;  /* 0x00000000490572ca */ /* 0x000fe200000e0000 */
[----:B------:R-:W-:Y:S01]  /*69f0*/  BSSY.RECONVERGENT B0, `(.L_x_105) ;  /* 0x000008e000007945 */ /* 0x000fe20003800200 */
[C---:B-1----:R-:W-:Y:S02]  /*6a00*/  SHF.L.U32 R0, R56.reuse, 0x10, RZ ;  /* 0x0000001038007819 */ /* 0x042fe400000006ff */
[----:B------:R-:W-:Y:S02]  /*6a10*/  LOP3.LUT R2, R56, 0xffff0000, RZ, 0xc0, !PT ;  /* 0xffff000038027812 */ /* 0x000fe400078ec0ff */
[C---:B------:R-:W-:Y:S02]  /*6a20*/  SHF.L.U32 R3, R57.reuse, 0x10, RZ ;  /* 0x0000001039037819 */ /* 0x040fe400000006ff */
[----:B------:R-:W-:Y:S02]  /*6a30*/  LOP3.LUT R48, R57, 0xffff0000, RZ, 0xc0, !PT ;  /* 0xffff000039307812 */ /* 0x000fe400078ec0ff */
[C---:B------:R-:W-:Y:S01]  /*6a40*/  SHF.L.U32 R50, R58.reuse, 0x10, RZ ;  /* 0x000000103a327819 */ /* 0x040fe200000006ff */
[----:B------:R-:W1:Y:S01]  /*6a50*/  LDTM.x32 R4, tmem[UR4+0x20] ;  /* 0x00002004000479ee */ /* 0x000e6200082c0000 */
[----:B------:R-:W-:Y:S01]  /*6a60*/  LOP3.LUT R51, R58, 0xffff0000, RZ, 0xc0, !PT ;  /* 0xffff00003a337812 */ /* 0x000fe200078ec0ff */
[----:B------:R-:W-:Y:S01]  /*6a70*/  NOP ;  /* 0x0000000000007918 */ /* 0x000fe20000000000 */
[C---:B------:R-:W-:Y:S01]  /*6a80*/  SHF.L.U32 R52, R59.reuse, 0x10, RZ ;  /* 0x000000103b347819 */ /* 0x040fe200000006ff */
[----:B------:R-:W-:Y:S01]  /*6a90*/  UIADD3 UR5, UPT, UPT, UR5, 0xc0, URZ ;  /* 0x000000c005057890 */ /* 0x000fe2000fffe0ff */
[----:B------:R-:W-:Y:S02]  /*6aa0*/  LOP3.LUT R53, R59, 0xffff0000, RZ, 0xc0, !PT ;  /* 0xffff00003b357812 */ /* 0x000fe400078ec0ff */
[C---:B------:R-:W-:Y:S01]  /*6ab0*/  SHF.L.U32 R54, R60.reuse, 0x10, RZ ;  /* 0x000000103c367819 */ /* 0x040fe200000006ff */
[----:B------:R-:W-:Y:S01]  /*6ac0*/  UPRMT UR5, UR37, 0x654, UR5 ;  /* 0x0000065425057896 */ /* 0x000fe20008000005 */
[----:B------:R-:W-:Y:S02]  /*6ad0*/  LOP3.LUT R55, R60, 0xffff0000, RZ, 0xc0, !PT ;  /* 0xffff00003c377812 */ /* 0x000fe400078ec0ff */
[C---:B------:R-:W-:Y:S02]  /*6ae0*/  SHF.L.U32 R56, R61.reuse, 0x10, RZ ;  /* 0x000000103d387819 */ /* 0x040fe400000006ff */
[----:B------:R-:W-:Y:S02]  /*6af0*/  LOP3.LUT R57, R61, 0xffff0000, RZ, 0xc0, !PT ;  /* 0xffff00003d397812 */ /* 0x000fe400078ec0ff */
[C---:B------:R-:W-:Y:S02]  /*6b00*/  SHF.L.U32 R58, R62.reuse, 0x10, RZ ;  /* 0x000000103e3a7819 */ /* 0x040fe400000006ff */
[----:B------:R-:W-:Y:S01]  /*6b10*/  LOP3.LUT R59, R62, 0xffff0000, RZ, 0xc0, !PT ;  /* 0xffff00003e3b7812 */ /* 0x000fe200078ec0ff */
[----:B-1----:R-:W-:Y:S01]  /*6b20*/  SYNCS.ARRIVE.TRANS64.RED.A1T0 RZ, [UR5], RZ ;  /* 0x000000ffffff79a7 */ /* 0x002fe20008100405 */
[C---:B------:R-:W-:Y:S02]  /*6b30*/  SHF.L.U32 R60, R63.reuse, 0x10, RZ ;  /* 0x000000103f3c7819 */ /* 0x040fe400000006ff */
[----:B------:R-:W-:Y:S02]  /*6b40*/  LOP3.LUT R61, R63, 0xffff0000, RZ, 0xc0, !PT ;  /* 0xffff00003f3d7812 */ /* 0x000fe400078ec0ff */
[C---:B------:R-:W-:Y:S01]  /*6b50*/  SHF.L.U32 R62, R68.reuse, 0x10, RZ ;  /* 0x00000010443e7819 */ /* 0x040fe200000006ff */
[C---:B------:R-:W-:Y:S01]  /*6b60*/  FMUL R4, R47.reuse, R4 ;  /* 0x000000042f047220 */ /* 0x040fe20000400000 */
[----:B------:R-:W-:Y:S01]  /*6b70*/  LOP3.LUT R63, R68, 0xffff0000, RZ, 0xc0, !PT ;  /* 0xffff0000443f7812 */ /* 0x000fe200078ec0ff */
[----:B------:R-:W-:Y:S01]  /*6b80*/  FMUL R5, R47, R5 ;  /* 0x000000052f057220 */ /* 0x000fe20000400000 */
[----:B---3--:R-:W-:Y:S01]  /*6b90*/  SHF.L.U32 R64, R69, 0x10, RZ ;  /* 0x0000001045407819 */ /* 0x008fe200000006ff */
[----:B------:R-:W-:Y:S01]  /*6ba0*/  FMUL R6, R47, R6 ;  /* 0x000000062f067220 */ /* 0x000fe20000400000 */
[----:B------:R-:W-:Y:S01]  /*6bb0*/  LOP3.LUT R65, R69, 0xffff0000, RZ, 0xc0, !PT ;  /* 0xffff000045417812 */ /* 0x000fe200078ec0ff */
[----:B------:R-:W-:Y:S01]  /*6bc0*/  FMUL R7, R47, R7 ;  /* 0x000000072f077220 */ /* 0x000fe20000400000 */
[----:B------:R-:W-:Y:S01]  /*6bd0*/  SHF.L.U32 R66, R70, 0x10, RZ ;  /* 0x0000001046427819 */ /* 0x000fe200000006ff */
[----:B------:R-:W-:Y:S01]  /*6be0*/  FFMA R4, R49, R0, R4 ;  /* 0x0000000031047223 */ /* 0x000fe20000000004 */
[C---:B------:R-:W-:Y:S01]  /*6bf0*/  SHF.L.U32 R74, R78.reuse, 0x10, RZ ;  /* 0x000000104e4a7819 */ /* 0x040fe200000006ff */
[----:B------:R-:W-:Y:S01]  /*6c00*/  FMUL R8, R47, R8 ;  /* 0x000000082f087220 */ /* 0x000fe20000400000 */
[----:B------:R-:W-:Y:S01]  /*6c10*/  LOP3.LUT R75, R78, 0xffff0000, RZ, 0xc0, !PT ;  /* 0xffff00004e4b7812 */ /* 0x000fe200078ec0ff */
[C---:B------:R-:W-:Y:S01]  /*6c20*/  FFMA R5, R49.reuse, R2, R5 ;  /* 0x0000000231057223 */ /* 0x040fe20000000005 */
[----:B------:R-:W-:Y:S01]  /*6c30*/  LOP3.LUT R67, R70, 0xffff0000, RZ, 0xc0, !PT ;  /* 0xffff000046437812 */ /* 0x000fe200078ec0ff */
[C---:B------:R-:W-:Y:S01]  /*6c40*/  FFMA R6, R49.reuse, R3, R6 ;  /* 0x0000000331067223 */ /* 0x040fe20000000006 */
[----:B------:R-:W-:Y:S01]  /*6c50*/  FFMA R7, R49, R48, R7 ;  /* 0x0000003031077223 */ /* 0x000fe20000000007 */
[----:B------:R-:W-:Y:S01]  /*6c60*/  IADD3 R78, PT, PT, R99, UR8, RZ ;  /* 0x00000008634e7c10 */ /* 0x000fe2000fffe0ff */
[----:B------:R-:W-:Y:S01]  /*6c70*/  FFMA R8, R49, R50, R8 ;  /* 0x0000003231087223 */ /* 0x000fe20000000008 */
[----:B------:R-:W-:Y:S01]  /*6c80*/  F2FP.BF16.F32.PACK_AB R4, R5, R4 ;  /* 0x000000040504723e */ /* 0x000fe200000010ff */
[----:B------:R-:W-:Y:S01]  /*6c90*/  FMUL R9, R47, R9 ;  /* 0x000000092f097220 */ /* 0x000fe20000400000 */
[----:B------:R-:W-:Y:S01]  /*6ca0*/  F2FP.BF16.F32.PACK_AB R5, R7, R6 ;  /* 0x000000060705723e */ /* 0x000fe200000010ff */
[----:B------:R-:W-:Y:S01]  /*6cb0*/  FMUL R0, R47, R10 ;  /* 0x0000000a2f007220 */ /* 0x000fe20000400000 */
[-C--:B------:R-:W-:Y:S01]  /*6cc0*/  IADD3 R106, PT, PT, R106, R78.reuse, RZ ;  /* 0x0000004e6a6a7210 */ /* 0x080fe20007ffe0ff */
[----:B------:R-:W-:Y:S01]  /*6cd0*/  FFMA R9, R49, R51, R9 ;  /* 0x0000003331097223 */ /* 0x000fe20000000009 */
[----:B------:R-:W-:Y:S01]  /*6ce0*/  IADD3 R105, PT, PT, R105, R78, RZ ;  /* 0x0000004e69697210 */ /* 0x000fe20007ffe0ff */
[----:B------:R-:W-:Y:S01]  /*6cf0*/  FFMA R0, R49, R52, R0 ;  /* 0x0000003431007223 */ /* 0x000fe20000000000 */
[C---:B------:R-:W-:Y:S01]  /*6d00*/  FMUL R2, R47.reuse, R11 ;  /* 0x0000000b2f027220 */ /* 0x040fe20000400000 */
[----:B------:R-:W-:Y:S01]  /*6d10*/  FMUL R3, R47, R12 ;  /* 0x0000000c2f037220 */ /* 0x000fe20000400000 */
[----:B------:R-:W-:Y:S01]  /*6d20*/  F2FP.BF16.F32.PACK_AB R6, R9, R8 ;  /* 0x000000080906723e */ /* 0x000fe200000010ff */
[----:B------:R-:W-:Y:S01]  /*6d30*/  FMUL R10, R47, R13 ;  /* 0x0000000d2f0a7220 */ /* 0x000fe20000400000 */
[C---:B------:R-:W-:Y:S01]  /*6d40*/  FFMA R2, R49.reuse, R53, R2 ;  /* 0x0000003531027223 */ /* 0x040fe20000000002 */
[----:B------:R-:W-:Y:S01]  /*6d50*/  FFMA R3, R49, R54, R3 ;  /* 0x0000003631037223 */ /* 0x000fe20000000003 */
[----:B------:R-:W-:Y:S01]  /*6d60*/  FMUL R11, R47, R14 ;  /* 0x0000000e2f0b7220 */ /* 0x000fe20000400000 */
[----:B------:R-:W-:Y:S01]  /*6d70*/  FFMA R10, R49, R55, R10 ;  /* 0x00000037310a7223 */ /* 0x000fe2000000000a */
[C---:B------:R-:W-:Y:S01]  /*6d80*/  FMUL R15, R47.reuse, R15 ;  /* 0x0000000f2f0f7220 */ /* 0x040fe20000400000 */
[C---:B------:R-:W-:Y:S01]  /*6d90*/  FMUL R12, R47.reuse, R16 ;  /* 0x000000102f0c7220 */ /* 0x040fe20000400000 */
[----:B------:R-:W-:Y:S01]  /*6da0*/  FMUL R13, R47, R17 ;  /* 0x000000112f0d7220 */ /* 0x000fe20000400000 */
[----:B------:R-:W-:Y:S01]  /*6db0*/  FFMA R11, R49, R56, R11 ;  /* 0x00000038310b7223 */ /* 0x000fe2000000000b */
[----:B------:R-:W-:Y:S01]  /*6dc0*/  FMUL R14, R47, R18 ;  /* 0x000000122f0e7220 */ /* 0x000fe20000400000 */
[----:B------:R-:W-:Y:S01]  /*6dd0*/  FFMA R15, R49, R57, R15 ;  /* 0x00000039310f7223 */ /* 0x000fe2000000000f */
[----:B------:R-:W-:Y:S01]  /*6de0*/  FMUL R19, R47, R19 ;  /* 0x000000132f137220 */ /* 0x000fe20000400000 */
[----:B------:R-:W-:Y:S01]  /*6df0*/  F2FP.BF16.F32.PACK_AB R7, R2, R0 ;  /* 0x000000000207723e */ /* 0x000fe200000010ff */
[----:B------:R-:W-:Y:S01]  /*6e00*/  FFMA R12, R49, R58, R12 ;  /* 0x0000003a310c7223 */ /* 0x000fe2000000000c */
[----:B------:R-:W-:Y:S01]  /*6e10*/  FMUL R16, R47, R20 ;  /* 0x000000142f107220 */ /* 0x000fe20000400000 */
[----:B------:R-:W-:Y:S01]  /*6e20*/  FFMA R13, R49, R59, R13 ;  /* 0x0000003b310d7223 */ /* 0x000fe2000000000d */
[----:B------:R-:W-:Y:S01]  /*6e30*/  FMUL R17, R47, R21 ;  /* 0x000000152f117220 */ /* 0x000fe20000400000 */
[----:B------:R1:W-:Y:S01]  /*6e40*/  STS.128 [R99+UR8], R4 ;  /* 0x0000000463007988 */ /* 0x0003e20008000c08 */
[----:B------:R-:W-:Y:S01]  /*6e50*/  SHF.L.U32 R68, R71, 0x10, RZ ;  /* 0x0000001047447819 */ /* 0x000fe200000006ff */
[----:B------:R-:W-:Y:S01]  /*6e60*/  FFMA R14, R49, R60, R14 ;  /* 0x0000003c310e7223 */ /* 0x000fe2000000000e */
[----:B------:R-:W-:Y:S01]  /*6e70*/  LOP3.LUT R69, R71, 0xffff0000, RZ, 0xc0, !PT ;  /* 0xffff000047457812 */ /* 0x000fe200078ec0ff */
[----:B------:R-:W-:Y:S01]  /*6e80*/  FMUL R18, R47, R22 ;  /* 0x000000162f127220 */ /* 0x000fe20000400000 */
[----:B------:R-:W-:Y:S01]  /*6e90*/  SHF.L.U32 R70, R76, 0x10, RZ ;  /* 0x000000104c467819 */ /* 0x000fe200000006ff */
[----:B------:R-:W-:Y:S01]  /*6ea0*/  FFMA R19, R49, R61, R19 ;  /* 0x0000003d31137223 */ /* 0x000fe20000000013 */
[----:B------:R-:W-:Y:S01]  /*6eb0*/  FMUL R23, R47, R23 ;  /* 0x000000172f177220 */ /* 0x000fe20000400000 */
[----:B------:R-:W-:Y:S01]  /*6ec0*/  FFMA R16, R49, R62, R16 ;  /* 0x0000003e31107223 */ /* 0x000fe20000000010 */
[----:B------:R-:W-:Y:S01]  /*6ed0*/  FMUL R20, R47, R24 ;  /* 0x000000182f147220 */ /* 0x000fe20000400000 */
[----:B------:R-:W-:Y:S01]  /*6ee0*/  FFMA R17, R49, R63, R17 ;  /* 0x0000003f31117223 */ /* 0x000fe20000000011 */
[----:B------:R-:W-:Y:S01]  /*6ef0*/  FMUL R21, R47, R25 ;  /* 0x000000192f157220 */ /* 0x000fe20000400000 */
[----:B------:R-:W-:Y:S01]  /*6f00*/  FFMA R18, R49, R64, R18 ;  /* 0x0000004031127223 */ /* 0x000fe20000000012 */
[----:B------:R-:W-:Y:S01]  /*6f10*/  FMUL R22, R47, R26 ;  /* 0x0000001a2f167220 */ /* 0x000fe20000400000 */
[----:B------:R-:W-:Y:S01]  /*6f20*/  F2FP.BF16.F32.PACK_AB R8, R10, R3 ;  /* 0x000000030a08723e */ /* 0x000fe200000010ff */
[----:B------:R-:W-:Y:S01]  /*6f30*/  FFMA R23, R49, R65, R23 ;  /* 0x0000004131177223 */ /* 0x000fe20000000017 */
[----:B------:R-:W-:Y:S01]  /*6f40*/  F2FP.BF16.F32.PACK_AB R9, R15, R11 ;  /* 0x0000000b0f09723e */ /* 0x000fe200000010ff */
[----:B------:R-:W-:Y:S01]  /*6f50*/  FMUL R27, R47, R27 ;  /* 0x0000001b2f1b7220 */ /* 0x000fe20000400000 */
[----:B------:R-:W-:Y:S01]  /*6f60*/  F2FP.BF16.F32.PACK_AB R10, R13, R12 ;  /* 0x0000000c0d0a723e */ /* 0x000fe200000010ff */
[----:B------:R-:W-:Y:S01]  /*6f70*/  FFMA R20, R49, R66, R20 ;  /* 0x0000004231147223 */ /* 0x000fe20000000014 */
[----:B------:R-:W-:Y:S01]  /*6f80*/  F2FP.BF16.F32.PACK_AB R11, R19, R14 ;  /* 0x0000000e130b723e */ /* 0x000fe200000010ff */
[----:B------:R-:W-:Y:S01]  /*6f90*/  FMUL R24, R47, R28 ;  /* 0x0000001c2f187220 */ /* 0x000fe20000400000 */
[----:B------:R-:W-:Y:S01]  /*6fa0*/  LOP3.LUT R71, R76, 0xffff0000, RZ, 0xc0, !PT ;  /* 0xffff00004c477812 */ /* 0x000fe200078ec0ff */
[----:B------:R-:W-:Y:S01]  /*6fb0*/  FFMA R21, R49, R67, R21 ;  /* 0x0000004331157223 */ /* 0x000fe20000000015 */
[----:B------:R-:W-:Y:S01]  /*6fc0*/  SHF.L.U32 R72, R77, 0x10, RZ ;  /* 0x000000104d487819 */ /* 0x000fe200000006ff */
[----:B------:R1:W-:Y:S01]  /*6fd0*/  STS.128 [R106+0x10], R8 ;  /* 0x000010086a007388 */ /* 0x0003e20000000c00 */
[----:B------:R-:W-:Y:S01]  /*6fe0*/  FMUL R25, R47, R29 ;  /* 0x0000001d2f197220 */ /* 0x000fe20000400000 */
[----:B------:R-:W-:Y:S01]  /*6ff0*/  FFMA R22, R49, R68, R22 ;  /* 0x0000004431167223 */ /* 0x000fe20000000016 */
[----:B------:R-:W-:Y:S01]  /*7000*/  LOP3.LUT R73, R77, 0xffff0000, RZ, 0xc0, !PT ;  /* 0xffff00004d497812 */ /* 0x000fe200078ec0ff */
[----:B------:R-:W-:Y:S01]  /*7010*/  FMUL R26, R47, R30 ;  /* 0x0000001e2f1a7220 */ /* 0x000fe20000400000 */
[----:B------:R-:W-:Y:S01]  /*7020*/  FFMA R27, R49, R69, R27 ;  /* 0x00000045311b7223 */ /* 0x000fe2000000001b */
[----:B------:R-:W-:Y:S01]  /*7030*/  FMUL R31, R47, R31 ;  /* 0x0000001f2f1f7220 */ /* 0x000fe20000400000 */
[----:B------:R-:W-:Y:S01]  /*7040*/  FFMA R24, R49, R70, R24 ;  /* 0x0000004631187223 */ /* 0x000fe20000000018 */
[----:B------:R-:W-:Y:S01]  /*7050*/  FMUL R28, R47, R32 ;  /* 0x000000202f1c7220 */ /* 0x000fe20000400000 */
[----:B------:R-:W-:Y:S01]  /*7060*/  FFMA R25, R49, R71, R25 ;  /* 0x0000004731197223 */ /* 0x000fe20000000019 */
[----:B------:R-:W-:Y:S01]  /*7070*/  SHF.L.U32 R76, R79, 0x10, RZ ;  /* 0x000000104f4c7819 */ /* 0x000fe200000006ff */
[----:B------:R-:W-:Y:S01]  /*7080*/  FMUL R29, R47, R33 ;  /* 0x000000212f1d7220 */ /* 0x000fe20000400000 */
[----:B------:R-:W-:Y:S01]  /*7090*/  F2FP.BF16.F32.PACK_AB R16, R17, R16 ;  /* 0x000000101110723e */ /* 0x000fe200000010ff */
[----:B------:R-:W-:Y:S01]  /*70a0*/  FFMA R26, R49, R72, R26 ;  /* 0x00000048311a7223 */ /* 0x000fe2000000001a */
[----:B------:R-:W-:Y:S01]  /*70b0*/  LOP3.LUT R77, R79, 0xffff0000, RZ, 0xc0, !PT ;  /* 0xffff00004f4d7812 */ /* 0x000fe200078ec0ff */
[----:B------:R-:W-:Y:S01]  /*70c0*/  FMUL R30, R47, R34 ;  /* 0x000000222f1e7220 */ /* 0x000fe20000400000 */
[----:B------:R-:W-:Y:S01]  /*70d0*/  F2FP.BF16.F32.PACK_AB R17, R23, R18 ;  /* 0x000000121711723e */ /* 0x000fe200000010ff */
[----:B------:R-:W-:Y:S01]  /*70e0*/  FFMA R31, R49, R73, R31 ;  /* 0x00000049311f7223 */ /* 0x000fe2000000001f */
[----:B------:R-:W-:Y:S01]  /*70f0*/  FMUL R35, R47, R35 ;  /* 0x000000232f237220 */ /* 0x000fe20000400000 */
[----:B------:R-:W-:Y:S01]  /*7100*/  F2FP.BF16.F32.PACK_AB R18, R21, R20 ;  /* 0x000000141512723e */ /* 0x000fe200000010ff */
[----:B------:R-:W-:Y:S01]  /*7110*/  FFMA R28, R49, R74, R28 ;  /* 0x0000004a311c7223 */ /* 0x000fe2000000001c */
[----:B------:R-:W-:Y:S01]  /*7120*/  F2FP.BF16.F32.PACK_AB R19, R27, R22 ;  /* 0x000000161b13723e */ /* 0x000fe200000010ff */
[C---:B------:R-:W-:Y:S01]  /*7130*/  FFMA R29, R49.reuse, R75, R29 ;  /* 0x0000004b311d7223 */ /* 0x040fe2000000001d */
[C---:B------:R-:W-:Y:S01]  /*7140*/  FFMA R30, R49.reuse, R76, R30 ;  /* 0x0000004c311e7223 */ /* 0x040fe2000000001e */
[----:B------:R-:W-:Y:S01]  /*7150*/  FFMA R35, R49, R77, R35 ;  /* 0x0000004d31237223 */ /* 0x000fe20000000023 */
[----:B------:R-:W-:Y:S01]  /*7160*/  F2FP.BF16.F32.PACK_AB R24, R25, R24 ;  /* 0x000000181918723e */ /* 0x000fe200000010ff */
[----:B------:R1:W-:Y:S01]  /*7170*/  STS.128 [R105+0x20], R16 ;  /* 0x0000201069007388 */ /* 0x0003e20000000c00 */
[----:B------:R-:W-:Y:S02]  /*7180*/  F2FP.BF16.F32.PACK_AB R25, R31, R26 ;  /* 0x0000001a1f19723e */ /* 0x000fe400000010ff */
[----:B------:R-:W-:Y:S02]  /*7190*/  F2FP.BF16.F32.PACK_AB R26, R29, R28 ;  /* 0x0000001c1d1a723e */ /* 0x000fe400000010ff */
[----:B------:R-:W-:Y:S02]  /*71a0*/  F2FP.BF16.F32.PACK_AB R27, R35, R30 ;  /* 0x0000001e231b723e */ /* 0x000fe400000010ff */
[----:B------:R-:W-:Y:S05]  /*71b0*/  IADD3 R0, PT, PT, R98, R106, RZ ;  /* 0x0000006a62007210 */ /* 0x000fea0007ffe0ff */
        /* <DEDUP_REMOVED lines=9> */
[----:B------:R-:W-:Y:S02]  /*7250*/  UIADD3 UR10, UP0, UPT, UR54, 0x680, URZ ;  /* 0x00000680360a7890 */ /* 0x000fe4000ff1e0ff */
[----:B------:R-:W-:Y:S02]  /*7260*/  UIADD3 UR5, UPT, UPT, UR41, 0x20, URZ ;  /* 0x0000002029057890 */ /* 0x000fe4000fffe0ff */
[----:B------:R-:W-:Y:S02]  /*7270*/  UIADD3 UR4, UPT, UPT, UR48, 0x200, UR8 ;  /* 0x0000020030047890 */ /* 0x000fe4000fffe008 */
[----:B------:R-:W-:Y:S01]  /*7280*/  UIADD3.X UR11, UPT, UPT, URZ, UR55, URZ, UP0, !UPT ;  /* 0x00000037ff0b7290 */ /* 0x000fe200087fe4ff */
[----:B------:R-:W-:Y:S01]  /*7290*/  UMOV UR6, UR42 ;  /* 0x0000002a00067c82 */ /* 0x000fe20008000000 */
[----:B------:R-:W-:Y:S07]  /*72a0*/  UMOV UR7, UR36 ;  /* 0x0000002400077c82 */ /* 0x000fee0008000000 */
[----:B------:R2:W-:Y:S02]  /*72b0*/  UTMASTG.3D [UR4], [UR10] ;  /* 0x000000040a0073b5 */ /* 0x0005e40008010000 */
[----:B--2---:R0:W-:Y:S02]  /*72c0*/  UTMACMDFLUSH ;  /* 0x00000000000079b7 */ /* 0x0041e40000000000 */
.L_x_106:
[----:B------:R-:W-:Y:S05]  /*72d0*/  BSYNC.RECONVERGENT B0 ;  /* 0x0000000000007941 */ /* 0x000fea0003800200 */
.L_x_105:
[----:B------:R-:W-:Y:S01]  /*72e0*/  UIADD3 UR43, UPT, UPT, UR43, 0x1, URZ ;  /* 0x000000012b2b7890 */ /* 0x000fe2000fffe0ff */
[----:B------:R-:W-:Y:S03]  /*72f0*/  BSSY.RECONVERGENT B0, `(.L_x_107) ;  /* 0x0000008000007945 */ /* 0x000fe60003800200 */
[----:B------:R-:W-:Y:S04]  /*7300*/  UISETP.NE.AND UP0, UPT, UR43, 0x3, UPT ;  /* 0x000000032b00788c */ /* 0x000fe8000bf05270 */
[----:B------:R-:W-:Y:S02]  /*7310*/  UISETP.EQ.XOR UP1, UPT, UR40, 0x3, !UP0 ;  /* 0x000000032800788c */ /* 0x000fe4000c722a70 */
[----:B------:R-:W-:Y:S02]  /*7320*/  USEL UR56, UR43, URZ, UP0 ;  /* 0x000000ff2b387287 */ /* 0x000fe40008000000 */
[----:B------:R-:W-:Y:S04]  /*7330*/  USEL UR4, URZ, 0x1, !UP1 ;  /* 0x00000001ff047887 */ /* 0x000fe8000c800000 */
[----:B------:R-:W-:Y:S01]  /*7340*/  ULOP3.LUT UR51, UR51, UR4, URZ, 0x3c, !UPT ;  /* 0x0000000433337292 */ /* 0x000fe2000f8e3cff */
[----:B------:R-:W-:Y:S11]  /*7350*/  @P0 BRA `(.L_x_108) ;  /* 0x0000000000040947 */ /* 0x000ff60003800000 */
[----:B------:R-:W-:Y:S04]  /*7360*/  DEPBAR.LE SB0, 0x1 ;  /* 0x000080400000791a */ /* 0x000fe80000000000 */
.L_x_108:
[----:B------:R-:W-:Y:S05]  /*7370*/  BSYNC.RECONVERGENT B0 ;  /* 0x0000000000007941 */ /* 0x000fea0003800200 */
.L_x_107:
[----:B------:R-:W-:Y:S01]  /*7380*/  BAR.SYNC.DEFER_BLOCKING 0x1, 0x80 ;  /* 0x0042000000007b1d */ /* 0x000fe20000010000 */
[----:B------:R-:W-:Y:S01]  /*7390*/  UISETP.NE.AND UP0, UPT, UR50, -0x2, UPT ;  /* 0xfffffffe3200788c */ /* 0x000fe2000bf05270 */
[----:B------:R-:W-:Y:S08]  /*73a0*/  IADD3 R45, PT, PT, R45, 0x1, RZ ;  /* 0x000000012d2d7810 */ /* 0x000ff00007ffe0ff */
[----:B------:R-:W-:Y:S05]  /*73b0*/  BRA.U !UP0, `(.L_x_109) ;  /* 0x0000000108287547 */ /* 0x000fea000b800000 */
[----:B------:R-:W-:Y:S01]  /*73c0*/  ISETP.NE.AND P0, PT, R104, RZ, PT ;  /* 0x000000ff6800720c */ /* 0x000fe20003f05270 */
[----:B------:R-:W-:Y:S01]  /*73d0*/  IMAD.U32 R2, RZ, RZ, UR49 ;  /* 0x00000031ff027e24 */ /* 0x000fe2000f8e00ff */
[----:B------:R-:W-:Y:S01]  /*73e0*/  UIADD3 UR49, UPT, UPT, UR49, 0x1, URZ ;  /* 0x0000000131317890 */ /* 0x000fe2000fffe0ff */
[----:B-1----:R-:W-:Y:S03]  /*73f0*/  IMAD.U32 R0, RZ, RZ, UR37 ;  /* 0x00000025ff007e24 */ /* 0x002fe6000f8e00ff */
[----:B------:R-:W-:Y:S04]  /*7400*/  UISETP.NE.AND UP0, UPT, UR49, 0x3, UPT ;  /* 0x000000033100788c */ /* 0x000fe8000bf05270 */
[----:B------:R-:W-:Y:S03]  /*7410*/  USEL UR49, UR49, URZ, UP0 ;  /* 0x000000ff31317287 */ /* 0x000fe60008000000 */
[----:B------:R-:W-:Y:S05]  /*7420*/  @P0 LEA R2, R2, UR48, 0x3 ;  /* 0x0000003002020c11 */ /* 0x000fea000f8e18ff */
[----:B------:R-:W-:Y:S05]  /*7430*/  @P0 VIADD R2, R2, 0x58 ;  /* 0x0000005802020836 */ /* 0x000fea0000000000 */
[----:B------:R-:W-:Y:S04]  /*7440*/  @P0 PRMT R0, R0, 0x654, R2 ;  /* 0x0000065400000816 */ /* 0x000fe80000000002 */
[----:B------:R2:W-:Y:S03]  /*7450*/  @P0 SYNCS.ARRIVE.TRANS64.RED.A1T0 RZ, [R0+URZ], RZ ;  /* 0x000000ff00ff09a7 */ /* 0x0005e600081004ff */
.L_x_109:
[----:B------:R-:W-:Y:S01]  /*7460*/  ISETP.NE.AND P2, PT, R101, RZ, PT ;  /* 0x000000ff6500720c */ /* 0x000fe20003f45270 */
[----:B------:R-:W-:Y:S01]  /*7470*/  UIADD3 UR50, UPT, UPT, UR50, 0x2, URZ ;  /* 0x0000000232327890 */ /* 0x000fe2000fffe0ff */
[----:B------:R-:W-:Y:S01]  /*7480*/  ISETP.NE.AND P0, PT, R103, 0x2, PT ;  /* 0x000000026700780c */ /* 0x000fe20003f05270 */
[----:B------:R-:W-:Y:S01]  /*7490*/  IMAD.IADD R14, R43, 0x1, R86 ;  /* 0x000000012b0e7824 */ /* 0x000fe200078e0256 */
[----:B------:R-:W-:Y:S01]  /*74a0*/  ISETP.NE.AND P1, PT, R45, 0x4, PT ;  /* 0x000000042d00780c */ /* 0x000fe20003f25270 */
[----:B------:R-:W-:Y:S01]  /*74b0*/  IMAD.IADD R15, R44, 0x1, R87 ;  /* 0x000000012c0f7824 */ /* 0x000fe200078e0257 */
[----:B------:R-:W-:Y:S02]  /*74c0*/  SEL R2, RZ, 0x1, P0 ;  /* 0x00000001ff027807 */ /* 0x000fe40000000000 */
[----:B-12---:R-:W-:Y:S02]  /*74d0*/  SEL R0, RZ, 0x1, P1 ;  /* 0x00000001ff007807 */ /* 0x006fe40000800000 */
[----:B------:R-:W-:Y:S02]  /*74e0*/  LOP3.LUT R96, R96, R2, RZ, 0x3c, !PT ;  /* 0x0000000260607212 */ /* 0x000fe400078e3cff */
[----:B------:R-:W-:Y:S02]  /*74f0*/  LOP3.LUT R97, R97, R0, RZ, 0x3c, !PT ;  /* 0x0000000061617212 */ /* 0x000fe400078e3cff */
[----:B------:R-:W-:Y:S02]  /*7500*/  @P2 R2UR UR36, R95 ;  /* 0x000000005f2422ca */ /* 0x000fe400000e0000 */
[----:B------:R-:W-:Y:S02]  /*7510*/  SEL R103, R103, RZ, P0 ;  /* 0x000000ff67677207 */ /* 0x000fe40000000000 */
[----:B------:R-:W-:Y:S01]  /*7520*/  SEL R45, R45, RZ, P1 ;  /* 0x000000ff2d2d7207 */ /* 0x000fe20000800000 */
[----:B------:R-:W-:Y:S10]  /*7530*/  @P2 BRA `(.L_x_110) ;  /* 0xffffffd800042947 */ /* 0x000ff4000383ffff */
[----:B------:R-:W-:-:S09]  /*7540*/  UISETP.NE.AND UP0, UPT, UR53, URZ, UPT ;  /* 0x000000ff3500728c */ /* 0x000fd2000bf05270 */
[----:B------:R-:W-:Y:S05]  /*7550*/  BRA.U !UP0, `(.L_x_111) ;  /* 0x0000000108487547 */ /* 0x000fea000b800000 */
[----:B------:R-:W1:Y:S02]  /*7560*/  LDCU.64 UR4, c[0x0][0x890] ;  /* 0x00011200ff0477ac */ /* 0x000e640008000a00 */
[----:B-1----:R-:W-:-:S04]  /*7570*/  UISETP.NE.U32.AND UP0, UPT, UR4, URZ, UPT ;  /* 0x000000ff0400728c */ /* 0x002fc8000bf05070 */
[----:B------:R-:W-:-:S09]  /*7580*/  UISETP.NE.AND.EX UP0, UPT, UR5, URZ, UPT, UP0 ;  /* 0x000000ff0500728c */ /* 0x000fd2000bf05300 */
[----:B------:R-:W-:Y:S05]  /*7590*/  BRA.U UP0, `(.L_x_112) ;  /* 0x00000001000c7547 */ /* 0x000fea000b800000 */
[----:B------:R-:W-:-:S13]  /*75a0*/  FSETP.NEU.AND P0, PT, R49, RZ, PT ;  /* 0x000000ff3100720b */ /* 0x000fda0003f0d000 */
[----:B------:R-:W-:Y:S05]  /*75b0*/  @!P0 EXIT ;  /* 0x000000000000894d */ /* 0x000fea0003800000 */
[----:B------:R-:W-:Y:S05]  /*75c0*/  BRA `(.L_x_111) ;  /* 0x00000000002c7947 */ /* 0x000fea0003800000 */
.L_x_112:
[----:B------:R-:W-:Y:S01]  /*75d0*/  ISETP.NE.AND P0, PT, R102, RZ, PT ;  /* 0x000000ff6600720c */ /* 0x000fe20003f05270 */
[----:B------:R-:W-:-:S12]  /*75e0*/  BSSY.RECONVERGENT B0, `(.L_x_111) ;  /* 0x0000009000007945 */ /* 0x000fd80003800200 */
[----:B------:R-:W-:Y:S05]  /*75f0*/  @P0 BRA `(.L_x_113) ;  /* 0x0000000000140947 */ /* 0x000fea0003800000 */
[----:B------:R-:W1:Y:S02]  /*7600*/  LDCU.64 UR4, c[0x0][0x888] ;  /* 0x00011100ff0477ac */ /* 0x000e640008000a00 */
[----:B-1----:R-:W-:-:S04]  /*7610*/  ISETP.NE.U32.AND P0, PT, RZ, UR4, PT ;  /* 0x00000004ff007c0c */ /* 0x002fc8000bf05070 */
[----:B------:R-:W-:-:S13]  /*7620*/  ISETP.NE.AND.EX P0, PT, RZ, UR5, PT, P0 ;  /* 0x00000005ff007c0c */ /* 0x000fda000bf05300 */
[----:B------:R-:W-:Y:S05]  /*7630*/  @!P0 EXIT ;  /* 0x000000000000894d */ /* 0x000fea0003800000 */
[----:B------:R-:W-:Y:S05]  /*7640*/  BRA `(.L_x_114) ;  /* 0x0000000000087947 */ /* 0x000fea0003800000 */
.L_x_113:
[----:B------:R-:W-:-:S13]  /*7650*/  FSETP.NEU.AND P0, PT, R49, RZ, PT ;  /* 0x000000ff3100720b */ /* 0x000fda0003f0d000 */
[----:B------:R-:W-:Y:S05]  /*7660*/  @!P0 EXIT ;  /* 0x000000000000894d */ /* 0x000fea0003800000 */
.L_x_114:
[----:B------:R-:W-:Y:S05]  /*7670*/  BSYNC.RECONVERGENT B0 ;  /* 0x0000000000007941 */ /* 0x000fea0003800200 */
.L_x_111:
[----:B------:R-:W-:Y:S01]  /*7680*/  ULEA UR4, UR49, UR48, 0x3 ;  /* 0x0000003031047291 */ /* 0x000fe2000f8e18ff */
[----:B------:R-:W-:-:S04]  /*7690*/  DEPBAR.LE SB0, 0x0 ;  /* 0x000080000000791a */ /* 0x000fc80000000000 */
[----:B------:R-:W-:-:S04]  /*76a0*/  UIADD3 UR4, UPT, UPT, UR4, 0x58, URZ ;  /* 0x0000005804047890 */ /* 0x000fc8000fffe0ff */
[----:B------:R-:W-:-:S09]  /*76b0*/  UPRMT UR4, UR37, 0x654, UR4 ;  /* 0x0000065425047896 */ /* 0x000fd20008000004 */
[----:B------:R-:W-:Y:S01]  /*76c0*/  SYNCS.ARRIVE.TRANS64.RED.A1T0 RZ, [UR4], RZ ;  /* 0x000000ffffff79a7 */ /* 0x000fe20008100404 */
[----:B------:R-:W-:Y:S05]  /*76d0*/  EXIT ;  /* 0x000000000000794d */ /* 0x000fea0003800000 */
.L_x_19:
[----:B--2---:R2:W1:Y:S02]  /*76e0*/  SYNCS.PHASECHK.TRANS64.TRYWAIT P0, [R2+URZ+0xf0], R3 ;  /* 0x0000f003020075a7 */ /* 0x00446400080011ff */
[----:B-1----:R-:W-:Y:S05]  /*76f0*/  @!P0 NANOSLEEP.SYNCS 0x989680 ;  /* 0x009896800000895d */ /* 0x002fea0003900000 */
[----:B------:R-:W1:Y:S02]  /*7700*/  @!P0 SYNCS.PHASECHK.TRANS64 P0, [R2+URZ+0xf0], R3 ;  /* 0x0000f003020085a7 */ /* 0x000e6400080010ff */
[----:B-1----:R-:W-:Y:S05]  /*7710*/  @!P0 BRA `(.L_x_19) ;  /* 0xfffffffc00f08947 */ /* 0x002fea000383ffff */
[----:B------:R-:W-:Y:S05]  /*7720*/  BRA `(.L_x_115) ;  /* 0xffffff9c00a47947 */ /* 0x000fea000383ffff */
.L_x_22:
[----:B-1----:R-:W-:-:S07]  /*7730*/  MOV R2, UR33 ;  /* 0x0000002100027c02 */ /* 0x002fce0008000f00 */
.L_x_116:
[----:B-1----:R1:W2:Y:S02]  /*7740*/  SYNCS.PHASECHK.TRANS64.TRYWAIT P0, [R2+URZ+0x20], R4 ;  /* 0x00002004020075a7 */ /* 0x0022a400080011ff */
[----:B--2---:R-:W-:Y:S05]  /*7750*/  @!P0 NANOSLEEP.SYNCS 0x989680 ;  /* 0x009896800000895d */ /* 0x004fea0003900000 */
[----:B------:R-:W2:Y:S02]  /*7760*/  @!P0 SYNCS.PHASECHK.TRANS64 P0, [R2+URZ+0x20], R4 ;  /* 0x00002004020085a7 */ /* 0x000ea400080010ff */
[----:B--2---:R-:W-:Y:S05]  /*7770*/  @!P0 BRA `(.L_x_116) ;  /* 0xfffffffc00f08947 */ /* 0x004fea000383ffff */
[----:B------:R-:W-:Y:S05]  /*7780*/  BRA `(.L_x_21) ;  /* 0xffffff9c00f47947 */ /* 0x000fea000383ffff */
.L_x_28:
[----:B-1----:R-:W-:-:S07]  /*7790*/  MOV R2, UR25 ;  /* 0x0000001900027c02 */ /* 0x002fce0008000f00 */
.L_x_117:
[----:B-1----:R1:W2:Y:S02]  /*77a0*/  SYNCS.PHASECHK.TRANS64.TRYWAIT P0, [R2+URZ+0x20], R4 ;  /* 0x00002004020075a7 */ /* 0x0022a400080011ff */
[----:B--2---:R-:W-:Y:S05]  /*77b0*/  @!P0 NANOSLEEP.SYNCS 0x989680 ;  /* 0x009896800000895d */ /* 0x004fea0003900000 */
[----:B------:R-:W2:Y:S02]  /*77c0*/  @!P0 SYNCS.PHASECHK.TRANS64 P0, [R2+URZ+0x20], R4 ;  /* 0x00002004020085a7 */ /* 0x000ea400080010ff */
[----:B--2---:R-:W-:Y:S05]  /*77d0*/  @!P0 BRA `(.L_x_117) ;  /* 0xfffffffc00f08947 */ /* 0x004fea000383ffff */
[----:B------:R-:W-:Y:S05]  /*77e0*/  BRA `(.L_x_27) ;  /* 0xffffffa000b47947 */ /* 0x000fea000383ffff */
.L_x_32:
[----:B-1----:R1:W2:Y:S02]  /*77f0*/  SYNCS.PHASECHK.TRANS64.TRYWAIT P0, [R2+URZ+0x80], R3 ;  /* 0x00008003020075a7 */ /* 0x0022a400080011ff */
[----:B--2---:R-:W-:Y:S05]  /*7800*/  @!P0 NANOSLEEP.SYNCS 0x989680 ;  /* 0x009896800000895d */ /* 0x004fea0003900000 */
[----:B------:R-:W2:Y:S02]  /*7810*/  @!P0 SYNCS.PHASECHK.TRANS64 P0, [R2+URZ+0x80], R3 ;  /* 0x00008003020085a7 */ /* 0x000ea400080010ff */
[----:B--2---:R-:W-:Y:S05]  /*7820*/  @!P0 BRA `(.L_x_32) ;  /* 0xfffffffc00f08947 */ /* 0x004fea000383ffff */
[----:B------:R-:W-:Y:S05]  /*7830*/  BRA `(.L_x_118) ;  /* 0xffffffa4005c7947 */ /* 0x000fea000383ffff */
.L_x_36:
[----:B----4-:R-:W-:-:S07]  /*7840*/  MOV R0, UR5 ;  /* 0x0000000500007c02 */ /* 0x010fce0008000f00 */
.L_x_119:
[----:B-1----:R1:W2:Y:S02]  /*7850*/  SYNCS.PHASECHK.TRANS64.TRYWAIT P0, [R0+URZ], R2 ;  /* 0x00000002000075a7 */ /* 0x0022a400080011ff */
[----:B--2---:R-:W-:Y:S05]  /*7860*/  @!P0 NANOSLEEP.SYNCS 0x989680 ;  /* 0x009896800000895d */ /* 0x004fea0003900000 */
[----:B------:R-:W2:Y:S02]  /*7870*/  @!P0 SYNCS.PHASECHK.TRANS64 P0, [R0+URZ], R2 ;  /* 0x00000002000085a7 */ /* 0x000ea400080010ff */
[----:B--2---:R-:W-:Y:S05]  /*7880*/  @!P0 BRA `(.L_x_119) ;  /* 0xfffffffc00f08947 */ /* 0x004fea000383ffff */
[----:B------:R-:W-:Y:S05]  /*7890*/  BRA `(.L_x_120) ;  /* 0xffffffa800cc7947 */ /* 0x000fea000383ffff */
.L_x_37:
[----:B----4-:R-:W-:-:S07]  /*78a0*/  MOV R0, UR5 ;  /* 0x0000000500007c02 */ /* 0x010fce0008000f00 */
.L_x_121:
[----:B-1----:R1:W2:Y:S02]  /*78b0*/  SYNCS.PHASECHK.TRANS64.TRYWAIT P0, [R0+URZ], R3 ;  /* 0x00000003000075a7 */ /* 0x0022a400080011ff */
[----:B--2---:R-:W-:Y:S05]  /*78c0*/  @!P0 NANOSLEEP.SYNCS 0x989680 ;  /* 0x009896800000895d */ /* 0x004fea0003900000 */
[----:B------:R-:W2:Y:S02]  /*78d0*/  @!P0 SYNCS.PHASECHK.TRANS64 P0, [R0+URZ], R3 ;  /* 0x00000003000085a7 */ /* 0x000ea400080010ff */
[----:B--2---:R-:W-:Y:S05]  /*78e0*/  @!P0 BRA `(.L_x_121) ;  /* 0xfffffffc00f08947 */ /* 0x004fea000383ffff */
[----:B------:R-:W-:Y:S05]  /*78f0*/  BRA `(.L_x_122) ;  /* 0xffffffa800d87947 */ /* 0x000fea000383ffff */
.L_x_38:
[----:B----4-:R-:W-:-:S07]  /*7900*/  MOV R0, UR5 ;  /* 0x0000000500007c02 */ /* 0x010fce0008000f00 */
.L_x_123:
[----:B-1----:R1:W2:Y:S02]  /*7910*/  SYNCS.PHASECHK.TRANS64.TRYWAIT P0, [R0+URZ], R3 ;  /* 0x00000003000075a7 */ /* 0x0022a400080011ff */
[----:B--2---:R-:W-:Y:S05]  /*7920*/  @!P0 NANOSLEEP.SYNCS 0x989680 ;  /* 0x009896800000895d */ /* 0x004fea0003900000 */
[----:B------:R-:W2:Y:S02]  /*7930*/  @!P0 SYNCS.PHASECHK.TRANS64 P0, [R0+URZ], R3 ;  /* 0x00000003000085a7 */ /* 0x000ea400080010ff */
[----:B--2---:R-:W-:Y:S05]  /*7940*/  @!P0 BRA `(.L_x_123) ;  /* 0xfffffffc00f08947 */ /* 0x004fea000383ffff */
[----:B------:R-:W-:Y:S05]  /*7950*/  BRA `(.L_x_124) ;  /* 0xffffffa800e47947 */ /* 0x000fea000383ffff */
.L_x_41:
[----:B-1----:R1:W2:Y:S02]  /*7960*/  SYNCS.PHASECHK.TRANS64.TRYWAIT P0, [R0+URZ+0xe0], R4 ;  /* 0x0000e004000075a7 */ /* 0x0022a400080011ff */
[----:B--2---:R-:W-:Y:S05]  /*7970*/  @!P0 NANOSLEEP.SYNCS 0x989680 ;  /* 0x009896800000895d */ /* 0x004fea0003900000 */
[----:B------:R-:W2:Y:S02]  /*7980*/  @!P0 SYNCS.PHASECHK.TRANS64 P0, [R0+URZ+0xe0], R4 ;  /* 0x0000e004000085a7 */ /* 0x000ea400080010ff */
[----:B--2---:R-:W-:Y:S05]  /*7990*/  @!P0 BRA `(.L_x_41) ;  /* 0xfffffffc00f08947 */ /* 0x004fea000383ffff */
[----:B------:R-:W-:Y:S05]  /*79a0*/  BRA `(.L_x_125) ;  /* 0xffffffac00407947 */ /* 0x000fea000383ffff */
.L_x_42:
[----:B------:R-:W-:-:S07]  /*79b0*/  MOV R0, UR5 ;  /* 0x0000000500007c02 */ /* 0x000fce0008000f00 */
.L_x_126:
[----:B-1----:R1:W2:Y:S02]  /*79c0*/  SYNCS.PHASECHK.TRANS64.TRYWAIT P0, [R0+URZ+0x90], R5 ;  /* 0x00009005000075a7 */ /* 0x0022a400080011ff */
[----:B--2---:R-:W-:Y:S05]  /*79d0*/  @!P0 NANOSLEEP.SYNCS 0x989680 ;  /* 0x009896800000895d */ /* 0x004fea0003900000 */
[----:B------:R-:W2:Y:S02]  /*79e0*/  @!P0 SYNCS.PHASECHK.TRANS64 P0, [R0+URZ+0x90], R5 ;  /* 0x00009005000085a7 */ /* 0x000ea400080010ff */
[----:B--2---:R-:W-:Y:S05]  /*79f0*/  @!P0 BRA `(.L_x_126) ;  /* 0xfffffffc00f08947 */ /* 0x004fea000383ffff */
[----:B------:R-:W-:Y:S05]  /*7a00*/  BRA `(.L_x_127) ;  /* 0xffffffac00507947 */ /* 0x000fea000383ffff */
.L_x_43:
[----:B-1----:R1:W2:Y:S02]  /*7a10*/  SYNCS.PHASECHK.TRANS64.TRYWAIT P1, [R0+URZ+0x80], R4 ;  /* 0x00008004000075a7 */ /* 0x0022a400080211ff */
[----:B--2---:R-:W-:Y:S05]  /*7a20*/  @!P1 NANOSLEEP.SYNCS 0x989680 ;  /* 0x009896800000995d */ /* 0x004fea0003900000 */
[----:B------:R-:W2:Y:S02]  /*7a30*/  @!P1 SYNCS.PHASECHK.TRANS64 P1, [R0+URZ+0x80], R4 ;  /* 0x00008004000095a7 */ /* 0x000ea400080210ff */
[----:B--2---:R-:W-:Y:S05]  /*7a40*/  @!P1 BRA `(.L_x_43) ;  /* 0xfffffffc00f09947 */ /* 0x004fea000383ffff */
[----:B------:R-:W-:Y:S05]  /*7a50*/  BRA `(.L_x_128) ;  /* 0xffffffac00807947 */ /* 0x000fea000383ffff */
.L_x_46:
[----:B------:R-:W-:-:S07]  /*7a60*/  MOV R0, UR5 ;  /* 0x0000000500007c02 */ /* 0x000fce0008000f00 */
.L_x_129:
[----:B-1----:R1:W2:Y:S02]  /*7a70*/  SYNCS.PHASECHK.TRANS64.TRYWAIT P0, [R0+URZ+0x90], R2 ;  /* 0x00009002000075a7 */ /* 0x0022a400080011ff */
[----:B--2---:R-:W-:Y:S05]  /*7a80*/  @!P0 NANOSLEEP.SYNCS 0x989680 ;  /* 0x009896800000895d */ /* 0x004fea0003900000 */
[----:B------:R-:W2:Y:S02]  /*7a90*/  @!P0 SYNCS.PHASECHK.TRANS64 P0, [R0+URZ+0x90], R2 ;  /* 0x00009002000085a7 */ /* 0x000ea400080010ff */
[----:B--2---:R-:W-:Y:S05]  /*7aa0*/  @!P0 BRA `(.L_x_129) ;  /* 0xfffffffc00f08947 */ /* 0x004fea000383ffff */
[----:B------:R-:W-:Y:S05]  /*7ab0*/  BRA `(.L_x_45) ;  /* 0xffffffac00d47947 */ /* 0x000fea000383ffff */
.L_x_53:
[----:B-1----:R1:W2:Y:S02]  /*7ac0*/  SYNCS.PHASECHK.TRANS64.TRYWAIT P1, [R0+URZ+0x80], R2 ;  /* 0x00008002000075a7 */ /* 0x0022a400080211ff */
[----:B--2---:R-:W-:Y:S05]  /*7ad0*/  @!P1 NANOSLEEP.SYNCS 0x989680 ;  /* 0x009896800000995d */ /* 0x004fea0003900000 */
[----:B------:R-:W2:Y:S02]  /*7ae0*/  @!P1 SYNCS.PHASECHK.TRANS64 P1, [R0+URZ+0x80], R2 ;  /* 0x00008002000095a7 */ /* 0x000ea400080210ff */
[----:B--2---:R-:W-:Y:S05]  /*7af0*/  @!P1 BRA `(.L_x_53) ;  /* 0xfffffffc00f09947 */ /* 0x004fea000383ffff */
[----:B------:R-:W-:Y:S05]  /*7b00*/  BRA `(.L_x_130) ;  /* 0xffffffb400607947 */ /* 0x000fea000383ffff */
.L_x_54:
[----:B------:R-:W-:-:S07]  /*7b10*/  MOV R2, UR6 ;  /* 0x0000000600027c02 */ /* 0x000fce0008000f00 */
.L_x_131:
[----:B-1----:R1:W2:Y:S02]  /*7b20*/  SYNCS.PHASECHK.TRANS64.TRYWAIT P0, [R2+URZ+0xc0], R0 ;  /* 0x0000c000020075a7 */ /* 0x0022a400080011ff */
[----:B--2---:R-:W-:Y:S05]  /*7b30*/  @!P0 NANOSLEEP.SYNCS 0x989680 ;  /* 0x009896800000895d */ /* 0x004fea0003900000 */
[----:B------:R-:W2:Y:S02]  /*7b40*/  @!P0 SYNCS.PHASECHK.TRANS64 P0, [R2+URZ+0xc0], R0 ;  /* 0x0000c000020085a7 */ /* 0x000ea400080010ff */
[----:B--2---:R-:W-:Y:S05]  /*7b50*/  @!P0 BRA `(.L_x_131) ;  /* 0xfffffffc00f08947 */ /* 0x004fea000383ffff */
[----:B------:R-:W-:Y:S05]  /*7b60*/  BRA `(.L_x_132) ;  /* 0xffffffb400987947 */ /* 0x000fea000383ffff */
.L_x_57:
[----:B------:R-:W-:Y:S07]  /*7b70*/  MOV R0, UR10 ;  /* 0x0000000a00007c02 */ /* 0x000fee0008000f00 */
.L_x_133:
[----:B-1----:R1:W2:Y:S02]  /*7b80*/  SYNCS.PHASECHK.TRANS64.TRYWAIT P0, [R0+URZ], R2 ;  /* 0x00000002000075a7 */ /* 0x0022a400080011ff */
[----:B--2---:R-:W-:Y:S05]  /*7b90*/  @!P0 NANOSLEEP.SYNCS 0x989680 ;  /* 0x009896800000895d */ /* 0x004fea0003900000 */
[----:B------:R-:W2:Y:S02]  /*7ba0*/  @!P0 SYNCS.PHASECHK.TRANS64 P0, [R0+URZ], R2 ;  /* 0x00000002000085a7 */ /* 0x000ea400080010ff */
[----:B--2---:R-:W-:Y:S05]  /*7bb0*/  @!P0 BRA `(.L_x_133) ;  /* 0xfffffffc00f08947 */ /* 0x004fea000383ffff */
[----:B------:R-:W-:Y:S05]  /*7bc0*/  BRA `(.L_x_56) ;  /* 0xffffffb400b47947 */ /* 0x000fea000383ffff */
.L_x_60:
[----:B------:R-:W-:-:S07]  /*7bd0*/  MOV R0, UR6 ;  /* 0x0000000600007c02 */ /* 0x000fce0008000f00 */
.L_x_134:
[----:B--2---:R2:W4:Y:S02]  /*7be0*/  SYNCS.PHASECHK.TRANS64.TRYWAIT P0, [R0+URZ], R2 ;  /* 0x00000002000075a7 */ /* 0x00452400080011ff */
[----:B----4-:R-:W-:Y:S05]  /*7bf0*/  @!P0 NANOSLEEP.SYNCS 0x989680 ;  /* 0x009896800000895d */ /* 0x010fea0003900000 */
[----:B------:R-:W4:Y:S02]  /*7c00*/  @!P0 SYNCS.PHASECHK.TRANS64 P0, [R0+URZ], R2 ;  /* 0x00000002000085a7 */ /* 0x000f2400080010ff */
[----:B----4-:R-:W-:Y:S05]  /*7c10*/  @!P0 BRA `(.L_x_134) ;  /* 0xfffffffc00f08947 */ /* 0x010fea000383ffff */
[----:B------:R-:W-:Y:S05]  /*7c20*/  BRA `(.L_x_135) ;  /* 0xffffffb800e07947 */ /* 0x000fea000383ffff */
.L_x_61:
[----:B------:R-:W-:-:S07]  /*7c30*/  MOV R0, UR6 ;  /* 0x0000000600007c02 */ /* 0x000fce0008000f00 */
.L_x_136:
[----:B-1----:R1:W2:Y:S02]  /*7c40*/  SYNCS.PHASECHK.TRANS64.TRYWAIT P0, [R0+URZ], R3 ;  /* 0x00000003000075a7 */ /* 0x0022a400080011ff */
[----:B--2---:R-:W-:Y:S05]  /*7c50*/  @!P0 NANOSLEEP.SYNCS 0x989680 ;  /* 0x009896800000895d */ /* 0x004fea0003900000 */
[----:B------:R-:W2:Y:S02]  /*7c60*/  @!P0 SYNCS.PHASECHK.TRANS64 P0, [R0+URZ], R3 ;  /* 0x00000003000085a7 */ /* 0x000ea400080010ff */
[----:B--2---:R-:W-:Y:S05]  /*7c70*/  @!P0 BRA `(.L_x_136) ;  /* 0xfffffffc00f08947 */ /* 0x004fea000383ffff */
[----:B------:R-:W-:Y:S05]  /*7c80*/  BRA `(.L_x_137) ;  /* 0xffffffb800ec7947 */ /* 0x000fea000383ffff */
.L_x_62:
[----:B------:R-:W-:-:S07]  /*7c90*/  MOV R0, UR6 ;  /* 0x0000000600007c02 */ /* 0x000fce0008000f00 */
.L_x_138:
[----:B-1----:R1:W2:Y:S02]  /*7ca0*/  SYNCS.PHASECHK.TRANS64.TRYWAIT P0, [R0+URZ], R3 ;  /* 0x00000003000075a7 */ /* 0x0022a400080011ff */
[----:B--2---:R-:W-:Y:S05]  /*7cb0*/  @!P0 NANOSLEEP.SYNCS 0x989680 ;  /* 0x009896800000895d */ /* 0x004fea0003900000 */
[----:B------:R-:W2:Y:S02]  /*7cc0*/  @!P0 SYNCS.PHASECHK.TRANS64 P0, [R0+URZ], R3 ;  /* 0x00000003000085a7 */ /* 0x000ea400080010ff */
[----:B--2---:R-:W-:Y:S05]  /*7cd0*/  @!P0 BRA `(.L_x_138) ;  /* 0xfffffffc00f08947 */ /* 0x004fea000383ffff */
[----:B------:R-:W-:Y:S05]  /*7ce0*/  BRA `(.L_x_139) ;  /* 0xffffffb800f87947 */ /* 0x000fea000383ffff */
.L_x_63:
[----:B-1----:R-:W-:-:S07]  /*7cf0*/  MOV R0, UR7 ;  /* 0x0000000700007c02 */ /* 0x002fce0008000f00 */
.L_x_140:
[----:B-1----:R1:W2:Y:S02]  /*7d00*/  SYNCS.PHASECHK.TRANS64.TRYWAIT P0, [R0+URZ], R2 ;  /* 0x00000002000075a7 */ /* 0x0022a400080011ff */
[----:B--2---:R-:W-:Y:S05]  /*7d10*/  @!P0 NANOSLEEP.SYNCS 0x989680 ;  /* 0x009896800000895d */ /* 0x004fea0003900000 */
[----:B------:R-:W2:Y:S02]  /*7d20*/  @!P0 SYNCS.PHASECHK.TRANS64 P0, [R0+URZ], R2 ;  /* 0x00000002000085a7 */ /* 0x000ea400080010ff */
[----:B--2---:R-:W-:Y:S05]  /*7d30*/  @!P0 BRA `(.L_x_140) ;  /* 0xfffffffc00f08947 */ /* 0x004fea000383ffff */
[----:B------:R-:W-:Y:S05]  /*7d40*/  BRA `(.L_x_141) ;  /* 0xffffffbc00047947 */ /* 0x000fea000383ffff */
.L_x_68:
[----:B--2---:R2:W3:Y:S02]  /*7d50*/  SYNCS.PHASECHK.TRANS64.TRYWAIT P0, [R0+URZ+0x80], R2 ;  /* 0x00008002000075a7 */ /* 0x0044e400080011ff */
[----:B---3--:R-:W-:Y:S05]  /*7d60*/  @!P0 NANOSLEEP.SYNCS 0x989680 ;  /* 0x009896800000895d */ /* 0x008fea0003900000 */
[----:B------:R-:W3:Y:S02]  /*7d70*/  @!P0 SYNCS.PHASECHK.TRANS64 P0, [R0+URZ+0x80], R2 ;  /* 0x00008002000085a7 */ /* 0x000ee400080010ff */
[----:B---3--:R-:W-:Y:S05]  /*7d80*/  @!P0 BRA `(.L_x_68) ;  /* 0xfffffffc00f08947 */ /* 0x008fea000383ffff */
[----:B------:R-:W-:Y:S05]  /*7d90*/  BRA `(.L_x_142) ;  /* 0xffffffc000007947 */ /* 0x000fea000383ffff */
.L_x_71:
[----:B------:R-:W-:Y:S07]  /*7da0*/  MOV R0, UR7 ;  /* 0x0000000700007c02 */ /* 0x000fee0008000f00 */
.L_x_143:
[----:B--2---:R2:W3:Y:S02]  /*7db0*/  SYNCS.PHASECHK.TRANS64.TRYWAIT P0, [R0+URZ+0x78], R2 ;  /* 0x00007802000075a7 */ /* 0x0044e400080011ff */
[----:B---3--:R-:W-:Y:S05]  /*7dc0*/  @!P0 NANOSLEEP.SYNCS 0x989680 ;  /* 0x009896800000895d */ /* 0x008fea0003900000 */
[----:B------:R-:W3:Y:S02]  /*7dd0*/  @!P0 SYNCS.PHASECHK.TRANS64 P0, [R0+URZ+0x78], R2 ;  /* 0x00007802000085a7 */ /* 0x000ee400080010ff */
[----:B---3--:R-:W-:Y:S05]  /*7de0*/  @!P0 BRA `(.L_x_143) ;  /* 0xfffffffc00f08947 */ /* 0x008fea000383ffff */
[----:B------:R-:W-:Y:S05]  /*7df0*/  BRA `(.L_x_70) ;  /* 0xffffffc000e07947 */ /* 0x000fea000383ffff */
.L_x_74:
[----:B------:R-:W-:Y:S07]  /*7e00*/  MOV R0, UR15 ;  /* 0x0000000f00007c02 */ /* 0x000fee0008000f00 */
.L_x_144:
[----:B-1----:R1:W2:Y:S02]  /*7e10*/  SYNCS.PHASECHK.TRANS64.TRYWAIT P0, [R0+URZ+0x58], R9 ;  /* 0x00005809000075a7 */ /* 0x0022a400080011ff */
[----:B--2---:R-:W-:Y:S05]  /*7e20*/  @!P0 NANOSLEEP.SYNCS 0x989680 ;  /* 0x009896800000895d */ /* 0x004fea0003900000 */
[----:B------:R-:W2:Y:S02]  /*7e30*/  @!P0 SYNCS.PHASECHK.TRANS64 P0, [R0+URZ+0x58], R9 ;  /* 0x00005809000085a7 */ /* 0x000ea400080010ff */
[----:B--2---:R-:W-:Y:S05]  /*7e40*/  @!P0 BRA `(.L_x_144) ;  /* 0xfffffffc00f08947 */ /* 0x004fea000383ffff */
[----:B------:R-:W-:Y:S05]  /*7e50*/  BRA `(.L_x_145) ;  /* 0xffffffc400587947 */ /* 0x000fea000383ffff */
.L_x_75:
[----:B------:R-:W-:Y:S07]  /*7e60*/  MOV R0, UR13 ;  /* 0x0000000d00007c02 */ /* 0x000fee0008000f00 */
.L_x_146:
[----:B-1----:R1:W2:Y:S02]  /*7e70*/  SYNCS.PHASECHK.TRANS64.TRYWAIT P0, [R0+URZ+0x58], R14 ;  /* 0x0000580e000075a7 */ /* 0x0022a400080011ff */
[----:B--2---:R-:W-:Y:S05]  /*7e80*/  @!P0 NANOSLEEP.SYNCS 0x989680 ;  /* 0x009896800000895d */ /* 0x004fea0003900000 */
[----:B------:R-:W2:Y:S02]  /*7e90*/  @!P0 SYNCS.PHASECHK.TRANS64 P0, [R0+URZ+0x58], R14 ;  /* 0x0000580e000085a7 */ /* 0x000ea400080010ff */
[----:B--2---:R-:W-:Y:S05]  /*7ea0*/  @!P0 BRA `(.L_x_146) ;  /* 0xfffffffc00f08947 */ /* 0x004fea000383ffff */
[----:B------:R-:W-:Y:S05]  /*7eb0*/  BRA `(.L_x_147) ;  /* 0xffffffc400f87947 */ /* 0x000fea000383ffff */
.L_x_77:
[----:B------:R-:W-:-:S07]  /*7ec0*/  MOV R0, UR4 ;  /* 0x0000000400007c02 */ /* 0x000fce0008000f00 */
.L_x_148:
[----:B-1----:R1:W3:Y:S02]  /*7ed0*/  SYNCS.PHASECHK.TRANS64.TRYWAIT P0, [R0+URZ], R2 ;  /* 0x00000002000075a7 */ /* 0x0022e400080011ff */
[----:B---3--:R-:W-:Y:S05]  /*7ee0*/  @!P0 NANOSLEEP.SYNCS 0x989680 ;  /* 0x009896800000895d */ /* 0x008fea0003900000 */
[----:B------:R-:W3:Y:S02]  /*7ef0*/  @!P0 SYNCS.PHASECHK.TRANS64 P0, [R0+URZ], R2 ;  /* 0x00000002000085a7 */ /* 0x000ee400080010ff */
[----:B---3--:R-:W-:Y:S05]  /*7f00*/  @!P0 BRA `(.L_x_148) ;  /* 0xfffffffc00f08947 */ /* 0x008fea000383ffff */
[----:B------:R-:W-:Y:S05]  /*7f10*/  BRA `(.L_x_149) ;  /* 0xffffffc800847947 */ /* 0x000fea000383ffff */
.L_x_78:
[----:B------:R-:W-:-:S07]  /*7f20*/  MOV R0, UR4 ;  /* 0x0000000400007c02 */ /* 0x000fce0008000f00 */
.L_x_150:
[----:B-1----:R1:W3:Y:S02]  /*7f30*/  SYNCS.PHASECHK.TRANS64.TRYWAIT P0, [R0+URZ], R2 ;  /* 0x00000002000075a7 */ /* 0x0022e400080011ff */
[----:B---3--:R-:W-:Y:S05]  /*7f40*/  @!P0 NANOSLEEP.SYNCS 0x989680 ;  /* 0x009896800000895d */ /* 0x008fea0003900000 */
[----:B------:R-:W3:Y:S02]  /*7f50*/  @!P0 SYNCS.PHASECHK.TRANS64 P0, [R0+URZ], R2 ;  /* 0x00000002000085a7 */ /* 0x000ee400080010ff */
[----:B---3--:R-:W-:Y:S05]  /*7f60*/  @!P0 BRA `(.L_x_150) ;  /* 0xfffffffc00f08947 */ /* 0x008fea000383ffff */
[----:B------:R-:W-:Y:S05]  /*7f70*/  BRA `(.L_x_151) ;  /* 0xffffffc800907947 */ /* 0x000fea000383ffff */
.L_x_80:
[----:B--2---:R2:W4:Y:S02]  /*7f80*/  SYNCS.PHASECHK.TRANS64.TRYWAIT P0, [R0+URZ+0x80], R2 ;  /* 0x00008002000075a7 */ /* 0x00452400080011ff */
[----:B----4-:R-:W-:Y:S05]  /*7f90*/  @!P0 NANOSLEEP.SYNCS 0x989680 ;  /* 0x009896800000895d */ /* 0x010fea0003900000 */
[----:B------:R-:W4:Y:S02]  /*7fa0*/  @!P0 SYNCS.PHASECHK.TRANS64 P0, [R0+URZ+0x80], R2 ;  /* 0x00008002000085a7 */ /* 0x000f2400080010ff */
[----:B----4-:R-:W-:Y:S05]  /*7fb0*/  @!P0 BRA `(.L_x_80) ;  /* 0xfffffffc00f08947 */ /* 0x010fea000383ffff */
[----:B------:R-:W-:Y:S05]  /*7fc0*/  BRA `(.L_x_152) ;  /* 0xffffffcc00747947 */ /* 0x000fea000383ffff */
.L_x_90:
[----:B-1----:R1:W3:Y:S02]  /*7fd0*/  SYNCS.PHASECHK.TRANS64.TRYWAIT P1, [R0+URZ+0x40], R3 ;  /* 0x00004003000075a7 */ /* 0x0022e400080211ff */
[----:B---3--:R-:W-:Y:S05]  /*7fe0*/  @!P1 NANOSLEEP.SYNCS 0x989680 ;  /* 0x009896800000995d */ /* 0x008fea0003900000 */
[----:B------:R-:W3:Y:S02]  /*7ff0*/  @!P1 SYNCS.PHASECHK.TRANS64 P1, [R0+URZ+0x40], R3 ;  /* 0x00004003000095a7 */ /* 0x000ee400080210ff */
[----:B---3--:R-:W-:Y:S05]  /*8000*/  @!P1 BRA `(.L_x_90) ;  /* 0xfffffffc00f09947 */ /* 0x008fea000383ffff */
[----:B------:R-:W-:Y:S05]  /*8010*/  BRA `(.L_x_89) ;  /* 0xffffffd800a47947 */ /* 0x000fea000383ffff */
.L_x_92:
[----:B-1----:R1:W4:Y:S02]  /*8020*/  SYNCS.PHASECHK.TRANS64.TRYWAIT P0, [R73+URZ+0xa0], R2 ;  /* 0x0000a002490075a7 */ /* 0x00232400080011ff */
[----:B----4-:R-:W-:Y:S05]  /*8030*/  @!P0 NANOSLEEP.SYNCS 0x989680 ;  /* 0x009896800000895d */ /* 0x010fea0003900000 */
[----:B------:R-:W4:Y:S02]  /*8040*/  @!P0 SYNCS.PHASECHK.TRANS64 P0, [R73+URZ+0xa0], R2 ;  /* 0x0000a002490085a7 */ /* 0x000f2400080010ff */
[----:B----4-:R-:W-:Y:S05]  /*8050*/  @!P0 BRA `(.L_x_92) ;  /* 0xfffffffc00f08947 */ /* 0x010fea000383ffff */
[----:B------:R-:W-:Y:S05]  /*8060*/  BRA `(.L_x_91) ;  /* 0xffffffd800dc7947 */ /* 0x000fea000383ffff */
.L_x_103:
[----:B--2---:R2:W4:Y:S02]  /*8070*/  SYNCS.PHASECHK.TRANS64.TRYWAIT P0, [R2+URZ+0x40], R107 ;  /* 0x0000406b020075a7 */ /* 0x00452400080011ff */
[----:B----4-:R-:W-:Y:S05]  /*8080*/  @!P0 NANOSLEEP.SYNCS 0x989680 ;  /* 0x009896800000895d */ /* 0x010fea0003900000 */
[----:B------:R-:W4:Y:S02]  /*8090*/  @!P0 SYNCS.PHASECHK.TRANS64 P0, [R2+URZ+0x40], R107 ;  /* 0x0000406b020085a7 */ /* 0x000f2400080010ff */
[----:B----4-:R-:W-:Y:S05]  /*80a0*/  @!P0 BRA `(.L_x_103) ;  /* 0xfffffffc00f08947 */ /* 0x010fea000383ffff */
[----:B------:R-:W-:Y:S05]  /*80b0*/  BRA `(.L_x_102) ;  /* 0xffffffe400c47947 */ /* 0x000fea000383ffff */
        .weak           $__internal_0_$__cuda_sm10x_tcgen05_guardrail_trap_col_being_dealloced_not_returned_by_alloc
        .type           $__internal_0_$__cuda_sm10x_tcgen05_guardrail_trap_col_being_dealloced_not_returned_by_alloc,@function
        .size           $__internal_0_$__cuda_sm10x_tcgen05_guardrail_trap_col_being_dealloced_not_returned_by_alloc,($__internal_1_$__cuda_sm10x_tcgen05_guardrail_trap_phase_invalid_during_alloc - $__internal_0_$__cuda_sm10x_tcgen05_guardrail_trap_col_being_dealloced_not_returned_by_alloc)
$__internal_0_$__cuda_sm10x_tcgen05_guardrail_trap_col_being_dealloced_not_returned_by_alloc:
[----:B------:R-:W-:Y:S05]  /*80c0*/  BPT.TRAP 0x1 ;  /* 0x000000040000795c */ /* 0x000fea0000300000 */
[----:B------:R-:W-:-:S04]  /*80d0*/  HFMA2 R3, -RZ, RZ, 0, 0 ;  /* 0x00000000ff037431 */ /* 0x000fc800000001ff */
[----:B------:R-:W-:Y:S05]  /*80e0*/  RET.REL.NODEC R2 `(_ZN7cutlass13device_kernelINS_4gemm6kernel13GemmUniversalIN4cute5tupleIJiiiiEEENS1_10collective13CollectiveMmaINS1_35MainloopSm100TmaUmmaWarpSpecializedILi4ELi2ELi4ENS5_IJNS4_1CILi1EEESB_SB_EEEEENS5_IJNSA_ILi128EEENSA_ILi64EEESE_EEENS_10bfloat16_tENS5_IJlSB_lEEESH_NS5_IJSB_llEEENS4_8TiledMMAINS4_8MMA_AtomIJNS4_20SM100_MMA_F16BF16_SSISH_SH_fLi128ELi64ELNS4_4UMMA5MajorE0ELSO_1ELNSN_7ScaleInE0ELSP_0EEEEEENS4_6LayoutISC_NS5_IJNSA_ILi0EEEST_ST_EEEEENS5_IJNS4_10UnderscoreESW_SW_EEEEENS4_13SM90_TMA_LOADENS4_14ComposedLayoutINS4_7SwizzleILi3ELi4ELi3EEENS4_18smem_ptr_flag_bitsILi16EEENSS_INS5_IJNSA_ILi8EEESF_EEENS5_IJSF_SB_EEEEEEEvNS4_8identityESZ_NS10_IS12_S14_NSS_INS5_IJSF_S15_EEENS5_IJSB_SF_EEEEEEEvS1A_EENS_8epilogue10collective18CollectiveEpilogueINS1G_23Sm100TmaWarpSpecializedILi3ELi2ELi32ELb1ELb0EEEJSG_NS5_IJNSS_ISE_SB_EENSS_INSA_ILi32EEESB_EEEEESH_SI_SH_SI_NS1G_6fusion15FusionCallbacksIS1K_NS1P_17LinearCombinationISH_fSH_fLNS_15FloatRoundStyleE2EEESG_S1O_JEEENS4_5SM1004TMEM4LOAD26SM100_TMEM_LOAD_32dp32b32xESZ_NS10_INS11_ILi2ELi4ELi3EEES14_NSS_INS5_IJS15_S1M_EEENS5_IJS1M_SB_EEEEEEENS4_39AutoVectorizingCopyWithAssumedAlignmentILi128EEENS4_14SM90_TMA_STOREES23_S25_S25_EEEvvEEEEvNT_6ParamsE) ;  /* 0xffffff7c02c47950 */ /* 0x000fea0003c3ffff */
        .weak           $__internal_1_$__cuda_sm10x_tcgen05_guardrail_trap_phase_invalid_during_alloc
        .type           $__internal_1_$__cuda_sm10x_tcgen05_guardrail_trap_phase_invalid_during_alloc,@function
        .size           $__internal_1_$__cuda_sm10x_tcgen05_guardrail_trap_phase_invalid_during_alloc,($__internal_2_$__cuda_sm10x_tcgen05_guardrail_trap_unallocated_columns_being_dealloced - $__internal_1_$__cuda_sm10x_tcgen05_guardrail_trap_phase_invalid_during_alloc)
$__internal_1_$__cuda_sm10x_tcgen05_guardrail_trap_phase_invalid_during_alloc:
[----:B------:R-:W-:Y:S05]  /*80f0*/  BPT.TRAP 0x1 ;  /* 0x000000040000795c */ /* 0x000fea0000300000 */
[----:B------:R-:W-:-:S04]  /*8100*/  MOV R3, 0x0 ;  /* 0x0000000000037802 */ /* 0x000fc80000000f00 */
[----:B------:R-:W-:Y:S05]  /*8110*/  RET.REL.NODEC R2 `(_ZN7cutlass13device_kernelINS_4gemm6kernel13GemmUniversalIN4cute5tupleIJiiiiEEENS1_10collective13CollectiveMmaINS1_35MainloopSm100TmaUmmaWarpSpecializedILi4ELi2ELi4ENS5_IJNS4_1CILi1EEESB_SB_EEEEENS5_IJNSA_ILi128EEENSA_ILi64EEESE_EEENS_10bfloat16_tENS5_IJlSB_lEEESH_NS5_IJSB_llEEENS4_8TiledMMAINS4_8MMA_AtomIJNS4_20SM100_MMA_F16BF16_SSISH_SH_fLi128ELi64ELNS4_4UMMA5MajorE0ELSO_1ELNSN_7ScaleInE0ELSP_0EEEEEENS4_6LayoutISC_NS5_IJNSA_ILi0EEEST_ST_EEEEENS5_IJNS4_10UnderscoreESW_SW_EEEEENS4_13SM90_TMA_LOADENS4_14ComposedLayoutINS4_7SwizzleILi3ELi4ELi3EEENS4_18smem_ptr_flag_bitsILi16EEENSS_INS5_IJNSA_ILi8EEESF_EEENS5_IJSF_SB_EEEEEEEvNS4_8identityESZ_NS10_IS12_S14_NSS_INS5_IJSF_S15_EEENS5_IJSB_SF_EEEEEEEvS1A_EENS_8epilogue10collective18CollectiveEpilogueINS1G_23Sm100TmaWarpSpecializedILi3ELi2ELi32ELb1ELb0EEEJSG_NS5_IJNSS_ISE_SB_EENSS_INSA_ILi32EEESB_EEEEESH_SI_SH_SI_NS1G_6fusion15FusionCallbacksIS1K_NS1P_17LinearCombinationISH_fSH_fLNS_15FloatRoundStyleE2EEESG_S1O_JEEENS4_5SM1004TMEM4LOAD26SM100_TMEM_LOAD_32dp32b32xESZ_NS10_INS11_ILi2ELi4ELi3EEES14_NSS_INS5_IJS15_S1M_EEENS5_IJS1M_SB_EEEEEEENS4_39AutoVectorizingCopyWithAssumedAlignmentILi128EEENS4_14SM90_TMA_STOREES23_S25_S25_EEEvvEEEEvNT_6ParamsE) ;  /* 0xffffff7c02b87950 */ /* 0x000fea0003c3ffff */
        .weak           $__internal_2_$__cuda_sm10x_tcgen05_guardrail_trap_unallocated_columns_being_dealloced
        .type           $__internal_2_$__cuda_sm10x_tcgen05_guardrail_trap_unallocated_columns_being_dealloced,@function
        .size           $__internal_2_$__cuda_sm10x_tcgen05_guardrail_trap_unallocated_columns_being_dealloced,(.L_x_154 - $__internal_2_$__cuda_sm10x_tcgen05_guardrail_trap_unallocated_columns_being_dealloced)
$__internal_2_$__cuda_sm10x_tcgen05_guardrail_trap_unallocated_columns_being_dealloced:
[----:B------:R-:W-:Y:S05]  /*8120*/  BPT.TRAP 0x1 ;  /* 0x000000040000795c */ /* 0x000fea0000300000 */
[----:B------:R-:W-:-:S04]  /*8130*/  HFMA2 R3, -RZ, RZ, 0, 0 ;  /* 0x00000000ff037431 */ /* 0x000fc800000001ff */
[----:B------:R-:W-:Y:S05]  /*8140*/  RET.REL.NODEC R2 `(_ZN7cutlass13device_kernelINS_4gemm6kernel13GemmUniversalIN4cute5tupleIJiiiiEEENS1_10collective13CollectiveMmaINS1_35MainloopSm100TmaUmmaWarpSpecializedILi4ELi2ELi4ENS5_IJNS4_1CILi1EEESB_SB_EEEEENS5_IJNSA_ILi128EEENSA_ILi64EEESE_EEENS_10bfloat16_tENS5_IJlSB_lEEESH_NS5_IJSB_llEEENS4_8TiledMMAINS4_8MMA_AtomIJNS4_20SM100_MMA_F16BF16_SSISH_SH_fLi128ELi64ELNS4_4UMMA5MajorE0ELSO_1ELNSN_7ScaleInE0ELSP_0EEEEEENS4_6LayoutISC_NS5_IJNSA_ILi0EEEST_ST_EEEEENS5_IJNS4_10UnderscoreESW_SW_EEEEENS4_13SM90_TMA_LOADENS4_14ComposedLayoutINS4_7SwizzleILi3ELi4ELi3EEENS4_18smem_ptr_flag_bitsILi16EEENSS_INS5_IJNSA_ILi8EEESF_EEENS5_IJSF_SB_EEEEEEEvNS4_8identityESZ_NS10_IS12_S14_NSS_INS5_IJSF_S15_EEENS5_IJSB_SF_EEEEEEEvS1A_EENS_8epilogue10collective18CollectiveEpilogueINS1G_23Sm100TmaWarpSpecializedILi3ELi2ELi32ELb1ELb0EEEJSG_NS5_IJNSS_ISE_SB_EENSS_INSA_ILi32EEESB_EEEEESH_SI_SH_SI_NS1G_6fusion15FusionCallbacksIS1K_NS1P_17LinearCombinationISH_fSH_fLNS_15FloatRoundStyleE2EEESG_S1O_JEEENS4_5SM1004TMEM4LOAD26SM100_TMEM_LOAD_32dp32b32xESZ_NS10_INS11_ILi2ELi4ELi3EEES14_NSS_INS5_IJS15_S1M_EEENS5_IJS1M_SB_EEEEEEENS4_39AutoVectorizingCopyWithAssumedAlignmentILi128EEENS4_14SM90_TMA_STOREES23_S25_S25_EEEvvEEEEvNT_6ParamsE) ;  /* 0xffffff7c02ac7950 */ /* 0x000fea0003c3ffff */
.L_x_153:
[----:B------:R-:W-:-:S00]  /*8150*/  BRA `(.L_x_153) ;  /* 0xfffffffc00fc7947 */ /* 0x000fc0000383ffff */
[----:B------:R-:W-:-:S00]  /*8160*/  NOP ;  /* 0x0000000000007918 */ /* 0x000fc00000000000 */
        /* <DEDUP_REMOVED lines=9> */
.L_x_154:


//--------------------- .nv.global.init           --------------------------
	.section	.nv.global.init,"aw",@progbits
.nv.global.init:
	.type		$str$27,@object
	.size		$str$27,($str$28 - $str$27)
$str$27:
        /*0000*/ 	.byte	0x28, 0x61, 0x64, 0x64, 0x72, 0x65, 0x73, 0x73, 0x20, 0x26, 0x20, 0x6d, 0x61, 0x73, 0x6b, 0x29
        /*0010*/ 	.byte	0x20, 0x3d, 0x3d, 0x20, 0x30, 0x00
	.type		$str$28,@object
	.size		$str$28,($str$26 - $str$28)
$str$28:
        /*0016*/ 	.byte	0x2f, 0x74, 0x6d, 0x70, 0x2f, 0x63, 0x75, 0x74, 0x6c, 0x61, 0x73, 0x73, 0x5f, 0x73, 0x77, 0x65
        /*0026*/ 	.byte	0x65, 0x70, 0x5f, 0x73, 0x72, 0x63, 0x2f, 0x69, 0x6e, 0x63, 0x6c, 0x75, 0x64, 0x65, 0x2f, 0x63
        /*0036*/ 	.byte	0x75, 0x74, 0x65, 0x2f, 0x70, 0x6f, 0x69, 0x6e, 0x74, 0x65, 0x72, 0x5f, 0x66, 0x6c, 0x61, 0x67
        /*0046*/ 	.byte	0x67, 0x65, 0x64, 0x2e, 0x68, 0x70, 0x70, 0x00
	.type		$str$26,@object
	.size		$str$26,($str$25 - $str$26)
$str$26:
        /*004e*/ 	.byte	0x2f, 0x74, 0x6d, 0x70, 0x2f, 0x63, 0x75, 0x74, 0x6c, 0x61, 0x73, 0x73, 0x5f, 0x73, 0x77, 0x65
        /*005e*/ 	.byte	0x65, 0x70, 0x5f, 0x73, 0x72, 0x63, 0x2f, 0x69, 0x6e, 0x63, 0x6c, 0x75, 0x64, 0x65, 0x2f, 0x63
        /*006e*/ 	.byte	0x75, 0x74, 0x65, 0x2f, 0x61, 0x74, 0x6f, 0x6d, 0x2f, 0x63, 0x6f, 0x70, 0x79, 0x5f, 0x74, 0x72
        /*007e*/ 	.byte	0x61, 0x69, 0x74, 0x73, 0x5f, 0x73, 0x6d, 0x31, 0x30, 0x30, 0x2e, 0x68, 0x70, 0x70, 0x00
	.type		$str$25,@object
	.size		$str$25,(__unnamed_1 - $str$25)
$str$25:
        /*008d*/ 	.byte	0x28, 0x28, 0x75, 0x69, 0x6e, 0x74, 0x33, 0x32, 0x5f, 0x74, 0x28, 0x74, 0x68, 0x72, 0x65, 0x61
        /*009d*/ 	.byte	0x64, 0x49, 0x64, 0x78, 0x2e, 0x78, 0x29, 0x20, 0x2f, 0x20, 0x33, 0x32, 0x29, 0x20, 0x25, 0x20
        /*00ad*/ 	.byte	0x34, 0x29, 0x20, 0x3d, 0x3d, 0x20, 0x28, 0x28, 0x28, 0x74, 0x6d, 0x65, 0x6d, 0x5f, 0x61, 0x64
        /*00bd*/ 	.byte	0x64, 0x72, 0x20, 0x3e, 0x3e, 0x20, 0x31, 0x36, 0x29, 0x20, 0x2f, 0x20, 0x33, 0x32, 0x29, 0x20
        /*00cd*/ 	.byte	0x25, 0x20, 0x34, 0x29, 0x00
	.type		__unnamed_1,@object
	.size		__unnamed_1,(__unnamed_2 - __unnamed_1)
__unnamed_1:
        /*00d2*/ 	.byte	0x61, 0x75, 0x74, 0x6f, 0x20, 0x63, 0x75, 0x74, 0x65, 0x3a, 0x3a, 0x61, 0x73, 0x5f, 0x70, 0x6f
        /* <DEDUP_REMOVED lines=24> */
        /*0262*/ 	.byte	0x34, 0x30, 0x39, 0x36, 0x3e, 0x3e, 0x3e, 0x3e, 0x5d, 0x00
	.type		__unnamed_2,@object
	.size		__unnamed_2,(.L_2 - __unnamed_2)
__unnamed_2:
        /* <DEDUP_REMOVED lines=42> */
        /*050c*/ 	.byte	0x3e, 0x3e, 0x5d, 0x00
.L_2:


//--------------------- .nv.shared._ZN7cutlass13device_kernelINS_4gemm6kernel13GemmUniversalIN4cute5tupleIJiiiiEEENS1_10collective13CollectiveMmaINS1_35MainloopSm100TmaUmmaWarpSpecializedILi4ELi2ELi4ENS5_IJNS4_1CILi1EEESB_SB_EEEEENS5_IJNSA_ILi128EEENSA_ILi64EEESE_EEENS_10bfloat16_tENS5_IJlSB_lEEESH_NS5_IJSB_llEEENS4_8TiledMMAINS4_8MMA_AtomIJNS4_20SM100_MMA_F16BF16_SSISH_SH_fLi128ELi64ELNS4_4UMMA5MajorE0ELSO_1ELNSN_7ScaleInE0ELSP_0EEEEEENS4_6LayoutISC_NS5_IJNSA_ILi0EEEST_ST_EEEEENS5_IJNS4_10UnderscoreESW_SW_EEEEENS4_13SM90_TMA_LOADENS4_14ComposedLayoutINS4_7SwizzleILi3ELi4ELi3EEENS4_18smem_ptr_flag_bitsILi16EEENSS_INS5_IJNSA_ILi8EEESF_EEENS5_IJSF_SB_EEEEEEEvNS4_8identityESZ_NS10_IS12_S14_NSS_INS5_IJSF_S15_EEENS5_IJSB_SF_EEEEEEEvS1A_EENS_8epilogue10collective18CollectiveEpilogueINS1G_23Sm100TmaWarpSpecializedILi3ELi2ELi32ELb1ELb0EEEJSG_NS5_IJNSS_ISE_SB_EENSS_INSA_ILi32EEESB_EEEEESH_SI_SH_SI_NS1G_6fusion15FusionCallbacksIS1K_NS1P_17LinearCombinationISH_fSH_fLNS_15FloatRoundStyleE2EEESG_S1O_JEEENS4_5SM1004TMEM4LOAD26SM100_TMEM_LOAD_32dp32b32xESZ_NS10_INS11_ILi2ELi4ELi3EEES14_NSS_INS5_IJS15_S1M_EEENS5_IJS1M_SB_EEEEEEENS4_39AutoVectorizingCopyWithAssumedAlignmentILi128EEENS4_14SM90_TMA_STOREES23_S25_S25_EEEvvEEEEvNT_6ParamsE --------------------------
	.section	.nv.shared._ZN7cutlass13device_kernelINS_4gemm6kernel13GemmUniversalIN4cute5tupleIJiiiiEEENS1_10collective13CollectiveMmaINS1_35MainloopSm100TmaUmmaWarpSpecializedILi4ELi2ELi4ENS5_IJNS4_1CILi1EEESB_SB_EEEEENS5_IJNSA_ILi128EEENSA_ILi64EEESE_EEENS_10bfloat16_tENS5_IJlSB_lEEESH_NS5_IJSB_llEEENS4_8TiledMMAINS4_8MMA_AtomIJNS4_20SM100_MMA_F16BF16_SSISH_SH_fLi128ELi64ELNS4_4UMMA5MajorE0ELSO_1ELNSN_7ScaleInE0ELSP_0EEEEEENS4_6LayoutISC_NS5_IJNSA_ILi0EEEST_ST_EEEEENS5_IJNS4_10UnderscoreESW_SW_EEEEENS4_13SM90_TMA_LOADENS4_14ComposedLayoutINS4_7SwizzleILi3ELi4ELi3EEENS4_18smem_ptr_flag_bitsILi16EEENSS_INS5_IJNSA_ILi8EEESF_EEENS5_IJSF_SB_EEEEEEEvNS4_8identityESZ_NS10_IS12_S14_NSS_INS5_IJSF_S15_EEENS5_IJSB_SF_EEEEEEEvS1A_EENS_8epilogue10collective18CollectiveEpilogueINS1G_23Sm100TmaWarpSpecializedILi3ELi2ELi32ELb1ELb0EEEJSG_NS5_IJNSS_ISE_SB_EENSS_INSA_ILi32EEESB_EEEEESH_SI_SH_SI_NS1G_6fusion15FusionCallbacksIS1K_NS1P_17LinearCombinationISH_fSH_fLNS_15FloatRoundStyleE2EEESG_S1O_JEEENS4_5SM1004TMEM4LOAD26SM100_TMEM_LOAD_32dp32b32xESZ_NS10_INS11_ILi2ELi4ELi3EEES14_NSS_INS5_IJS15_S1M_EEENS5_IJS1M_SB_EEEEEEENS4_39AutoVectorizingCopyWithAssumedAlignmentILi128EEENS4_14SM90_TMA_STOREES23_S25_S25_EEEvvEEEEvNT_6ParamsE,"aw",@nobits
	.sectionflags	@""
	.align	16
	.zero		1024


//--------------------- .nv.shared.reserved.0     --------------------------
	.section	.nv.shared.reserved.0,"aw",@nobits
	.weak		__nv_reservedSMEM_offset_0_alias
	.size		__nv_reservedSMEM_offset_0_alias, 0, 64
	.other		__nv_reservedSMEM_offset_0_alias,@"STO_CUDA_RESERVED_SHARED STV_DEFAULT"
__nv_reservedSMEM_offset_0_alias:
	.zero		0
.nv.shared.reserved.0:
	.zero		64
	.weak		__nv_reservedSMEM_tcgen05_partition
	.type		__nv_reservedSMEM_tcgen05_partition,@object
	.size		__nv_reservedSMEM_tcgen05_partition,(.L_0 - __nv_reservedSMEM_tcgen05_partition)
__nv_reservedSMEM_tcgen05_partition:
	.zero		32
.L_0:


//--------------------- .nv.global                --------------------------
	.section	.nv.global,"aw",@nobits
.nv.global:
	.type		_ZN40_INTERNAL_82a7a1db_4_k_cu_629efbf2_331824cute1_E,@object
	.size		_ZN40_INTERNAL_82a7a1db_4_k_cu_629efbf2_331824cute1_E,(_ZN40_INTERNAL_82a7a1db_4_k_cu_629efbf2_331824cuda3std3__45__cpo6cbeginE - _ZN40_INTERNAL_82a7a1db_4_k_cu_629efbf2_331824cute1_E)
_ZN40_INTERNAL_82a7a1db_4_k_cu_629efbf2_331824cute1_E:
	.zero		1
	.type		_ZN40_INTERNAL_82a7a1db_4_k_cu_629efbf2_331824cuda3std3__45__cpo6cbeginE,@object
	.size		_ZN40_INTERNAL_82a7a1db_4_k_cu_629efbf2_331824cuda3std3__45__cpo6cbeginE,(_ZN40_INTERNAL_82a7a1db_4_k_cu_629efbf2_331824cuda3std3__48in_placeE - _ZN40_INTERNAL_82a7a1db_4_k_cu_629efbf2_331824cuda3std3__45__cpo6cbeginE)
_ZN40_INTERNAL_82a7a1db_4_k_cu_629efbf2_331824cuda3std3__45__cpo6cbeginE:
	.zero		1
	.type		_ZN40_INTERNAL_82a7a1db_4_k_cu_629efbf2_331824cuda3std3__48in_placeE,@object
	.size		_ZN40_INTERNAL_82a7a1db_4_k_cu_629efbf2_331824cuda3std3__48in_placeE,(_ZN40_INTERNAL_82a7a1db_4_k_cu_629efbf2_331824cuda3std6ranges3__45__cpo9iter_moveE - _ZN40_INTERNAL_82a7a1db_4_k_cu_629efbf2_331824cuda3std3__48in_placeE)
_ZN40_INTERNAL_82a7a1db_4_k_cu_629efbf2_331824cuda3std3__48in_placeE:
	.zero		1
	.type		_ZN40_INTERNAL_82a7a1db_4_k_cu_629efbf2_331824cuda3std6ranges3__45__cpo9iter_moveE,@object
	.size		_ZN40_INTERNAL_82a7a1db_4_k_cu_629efbf2_331824cuda3std6ranges3__45__cpo9iter_moveE,(_ZN40_INTERNAL_82a7a1db_4_k_cu_629efbf2_331824cuda3std3__45__cpo5beginE - _ZN40_INTERNAL_82a7a1db_4_k_cu_629efbf2_331824cuda3std6ranges3__45__cpo9iter_moveE)
_ZN40_INTERNAL_82a7a1db_4_k_cu_629efbf2_331824cuda3std6ranges3__45__cpo9iter_moveE:
	.zero		1
	.type		_ZN40_INTERNAL_82a7a1db_4_k_cu_629efbf2_331824cuda3std3__45__cpo5beginE,@object
	.size		_ZN40_INTERNAL_82a7a1db_4_k_cu_629efbf2_331824cuda3std3__45__cpo5beginE,(_ZN40_INTERNAL_82a7a1db_4_k_cu_629efbf2_331824cuda3std3__442_GLOBAL__N__82a7a1db_4_k_cu_629efbf2_331826ignoreE - _ZN40_INTERNAL_82a7a1db_4_k_cu_629efbf2_331824cuda3std3__45__cpo5beginE)
_ZN40_INTERNAL_82a7a1db_4_k_cu_629efbf2_331824cuda3std3__45__cpo5beginE:
	.zero		1
	.type		_ZN40_INTERNAL_82a7a1db_4_k_cu_629efbf2_331824cuda3std3__442_GLOBAL__N__82a7a1db_4_k_cu_629efbf2_331826ignoreE,@object
	.size		_ZN40_INTERNAL_82a7a1db_4_k_cu_629efbf2_331824cuda3std3__442_GLOBAL__N__82a7a1db_4_k_cu_629efbf2_331826ignoreE,(_ZN40_INTERNAL_82a7a1db_4_k_cu_629efbf2_331824cute7productE - _ZN40_INTERNAL_82a7a1db_4_k_cu_629efbf2_331824cuda3std3__442_GLOBAL__N__82a7a1db_4_k_cu_629efbf2_331826ignoreE)
_ZN40_INTERNAL_82a7a1db_4_k_cu_629efbf2_331824cuda3std3__442_GLOBAL__N__82a7a1db_4_k_cu_629efbf2_331826ignoreE:
	.zero		1
	.type		_ZN40_INTERNAL_82a7a1db_4_k_cu_629efbf2_331824cute7productE,@object
	.size		_ZN40_INTERNAL_82a7a1db_4_k_cu_629efbf2_331824cute7productE,(_ZN40_INTERNAL_82a7a1db_4_k_cu_629efbf2_331824cuda3std3__45__cpo3endE - _ZN40_INTERNAL_82a7a1db_4_k_cu_629efbf2_331824cute7productE)
_ZN40_INTERNAL_82a7a1db_4_k_cu_629efbf2_331824cute7productE:
	.zero		1
	.type		_ZN40_INTERNAL_82a7a1db_4_k_cu_629efbf2_331824cuda3std3__45__cpo3endE,@object
	.size		_ZN40_INTERNAL_82a7a1db_4_k_cu_629efbf2_331824cuda3std3__45__cpo3endE,(_ZN40_INTERNAL_82a7a1db_4_k_cu_629efbf2_331824cuda3std3__419piecewise_constructE - _ZN40_INTERNAL_82a7a1db_4_k_cu_629efbf2_331824cuda3std3__45__cpo3endE)
_ZN40_INTERNAL_82a7a1db_4_k_cu_629efbf2_331824cuda3std3__45__cpo3endE:
	.zero		1
	.type		_ZN40_INTERNAL_82a7a1db_4_k_cu_629efbf2_331824cuda3std3__419piecewise_constructE,@object
	.size		_ZN40_INTERNAL_82a7a1db_4_k_cu_629efbf2_331824cuda3std3__419piecewise_constructE,(_ZN40_INTERNAL_82a7a1db_4_k_cu_629efbf2_331824cuda3std3__45__cpo4cendE - _ZN40_INTERNAL_82a7a1db_4_k_cu_629efbf2_331824cuda3std3__419piecewise_constructE)
_ZN40_INTERNAL_82a7a1db_4_k_cu_629efbf2_331824cuda3std3__419piecewise_constructE:
	.zero		1
	.type		_ZN40_INTERNAL_82a7a1db_4_k_cu_629efbf2_331824cuda3std3__45__cpo4cendE,@object
	.size		_ZN40_INTERNAL_82a7a1db_4_k_cu_629efbf2_331824cuda3std3__45__cpo4cendE,(_ZN40_INTERNAL_82a7a1db_4_k_cu_629efbf2_331824cuda3std6ranges3__45__cpo4swapE - _ZN40_INTERNAL_82a7a1db_4_k_cu_629efbf2_331824cuda3std3__45__cpo4cendE)
_ZN40_INTERNAL_82a7a1db_4_k_cu_629efbf2_331824cuda3std3__45__cpo4cendE:
	.zero		1
	.type		_ZN40_INTERNAL_82a7a1db_4_k_cu_629efbf2_331824cuda3std6ranges3__45__cpo4swapE,@object
	.size		_ZN40_INTERNAL_82a7a1db_4_k_cu_629efbf2_331824cuda3std6ranges3__45__cpo4swapE,(.L_10 - _ZN40_INTERNAL_82a7a1db_4_k_cu_629efbf2_331824cuda3std6ranges3__45__cpo4swapE)
_ZN40_INTERNAL_82a7a1db_4_k_cu_629efbf2_331824cuda3std6ranges3__45__cpo4swapE:
	.zero		1
.L_10:


//--------------------- .nv.constant0._ZN7cutlass13device_kernelINS_4gemm6kernel13GemmUniversalIN4cute5tupleIJiiiiEEENS1_10collective13CollectiveMmaINS1_35MainloopSm100TmaUmmaWarpSpecializedILi4ELi2ELi4ENS5_IJNS4_1CILi1EEESB_SB_EEEEENS5_IJNSA_ILi128EEENSA_ILi64EEESE_EEENS_10bfloat16_tENS5_IJlSB_lEEESH_NS5_IJSB_llEEENS4_8TiledMMAINS4_8MMA_AtomIJNS4_20SM100_MMA_F16BF16_SSISH_SH_fLi128ELi64ELNS4_4UMMA5MajorE0ELSO_1ELNSN_7ScaleInE0ELSP_0EEEEEENS4_6LayoutISC_NS5_IJNSA_ILi0EEEST_ST_EEEEENS5_IJNS4_10UnderscoreESW_SW_EEEEENS4_13SM90_TMA_LOADENS4_14ComposedLayoutINS4_7SwizzleILi3ELi4ELi3EEENS4_18smem_ptr_flag_bitsILi16EEENSS_INS5_IJNSA_ILi8EEESF_EEENS5_IJSF_SB_EEEEEEEvNS4_8identityESZ_NS10_IS12_S14_NSS_INS5_IJSF_S15_EEENS5_IJSB_SF_EEEEEEEvS1A_EENS_8epilogue10collective18CollectiveEpilogueINS1G_23Sm100TmaWarpSpecializedILi3ELi2ELi32ELb1ELb0EEEJSG_NS5_IJNSS_ISE_SB_EENSS_INSA_ILi32EEESB_EEEEESH_SI_SH_SI_NS1G_6fusion15FusionCallbacksIS1K_NS1P_17LinearCombinationISH_fSH_fLNS_15FloatRoundStyleE2EEESG_S1O_JEEENS4_5SM1004TMEM4LOAD26SM100_TMEM_LOAD_32dp32b32xESZ_NS10_INS11_ILi2ELi4ELi3EEES14_NSS_INS5_IJS15_S1M_EEENS5_IJS1M_SB_EEEEEEENS4_39AutoVectorizingCopyWithAssumedAlignmentILi128EEENS4_14SM90_TMA_STOREES23_S25_S25_EEEvvEEEEvNT_6ParamsE --------------------------
	.section	.nv.constant0._ZN7cutlass13device_kernelINS_4gemm6kernel13GemmUniversalIN4cute5tupleIJiiiiEEENS1_10collective13CollectiveMmaINS1_35MainloopSm100TmaUmmaWarpSpecializedILi4ELi2ELi4ENS5_IJNS4_1CILi1EEESB_SB_EEEEENS5_IJNSA_ILi128EEENSA_ILi64EEESE_EEENS_10bfloat16_tENS5_IJlSB_lEEESH_NS5_IJSB_llEEENS4_8TiledMMAINS4_8MMA_AtomIJNS4_20SM100_MMA_F16BF16_SSISH_SH_fLi128ELi64ELNS4_4UMMA5MajorE0ELSO_1ELNSN_7ScaleInE0ELSP_0EEEEEENS4_6LayoutISC_NS5_IJNSA_ILi0EEEST_ST_EEEEENS5_IJNS4_10UnderscoreESW_SW_EEEEENS4_13SM90_TMA_LOADENS4_14ComposedLayoutINS4_7SwizzleILi3ELi4ELi3EEENS4_18smem_ptr_flag_bitsILi16EEENSS_INS5_IJNSA_ILi8EEESF_EEENS5_IJSF_SB_EEEEEEEvNS4_8identityESZ_NS10_IS12_S14_NSS_INS5_IJSF_S15_EEENS5_IJSB_SF_EEEEEEEvS1A_EENS_8epilogue10collective18CollectiveEpilogueINS1G_23Sm100TmaWarpSpecializedILi3ELi2ELi32ELb1ELb0EEEJSG_NS5_IJNSS_ISE_SB_EENSS_INSA_ILi32EEESB_EEEEESH_SI_SH_SI_NS1G_6fusion15FusionCallbacksIS1K_NS1P_17LinearCombinationISH_fSH_fLNS_15FloatRoundStyleE2EEESG_S1O_JEEENS4_5SM1004TMEM4LOAD26SM100_TMEM_LOAD_32dp32b32xESZ_NS10_INS11_ILi2ELi4ELi3EEES14_NSS_INS5_IJS15_S1M_EEENS5_IJS1M_SB_EEEEEEENS4_39AutoVectorizingCopyWithAssumedAlignmentILi128EEENS4_14SM90_TMA_STOREES23_S25_S25_EEEvvEEEEvNT_6ParamsE,"a",@progbits
	.sectionflags	@""
	.align	4
.nv.constant0._ZN7cutlass13device_kernelINS_4gemm6kernel13GemmUniversalIN4cute5tupleIJiiiiEEENS1_10collective13CollectiveMmaINS1_35MainloopSm100TmaUmmaWarpSpecializedILi4ELi2ELi4ENS5_IJNS4_1CILi1EEESB_SB_EEEEENS5_IJNSA_ILi128EEENSA_ILi64EEESE_EEENS_10bfloat16_tENS5_IJlSB_lEEESH_NS5_IJSB_llEEENS4_8TiledMMAINS4_8MMA_AtomIJNS4_20SM100_MMA_F16BF16_SSISH_SH_fLi128ELi64ELNS4_4UMMA5MajorE0ELSO_1ELNSN_7ScaleInE0ELSP_0EEEEEENS4_6LayoutISC_NS5_IJNSA_ILi0EEEST_ST_EEEEENS5_IJNS4_10UnderscoreESW_SW_EEEEENS4_13SM90_TMA_LOADENS4_14ComposedLayoutINS4_7SwizzleILi3ELi4ELi3EEENS4_18smem_ptr_flag_bitsILi16EEENSS_INS5_IJNSA_ILi8EEESF_EEENS5_IJSF_SB_EEEEEEEvNS4_8identityESZ_NS10_IS12_S14_NSS_INS5_IJSF_S15_EEENS5_IJSB_SF_EEEEEEEvS1A_EENS_8epilogue10collective18CollectiveEpilogueINS1G_23Sm100TmaWarpSpecializedILi3ELi2ELi32ELb1ELb0EEEJSG_NS5_IJNSS_ISE_SB_EENSS_INSA_ILi32EEESB_EEEEESH_SI_SH_SI_NS1G_6fusion15FusionCallbacksIS1K_NS1P_17LinearCombinationISH_fSH_fLNS_15FloatRoundStyleE2EEESG_S1O_JEEENS4_5SM1004TMEM4LOAD26SM100_TMEM_LOAD_32dp32b32xESZ_NS10_INS11_ILi2ELi4ELi3EEES14_NSS_INS5_IJS15_S1M_EEENS5_IJS1M_SB_EEEEEEENS4_39AutoVectorizingCopyWithAssumedAlignmentILi128EEENS4_14SM90_TMA_STOREES23_S25_S25_EEEvvEEEEvNT_6ParamsE:
	.zero		2944


//--------------------- SYMBOLS --------------------------

	.type		.nv.reservedSmem.offset0,@object
	.size		.nv.reservedSmem.offset0,0x4
	.type		.nv.reservedSmem.cap,@object
	.size		.nv.reservedSmem.cap,0x4
	.type		__assertfail,@function
